// auto-generated by cutlass_sweep.gemm — config: {"arch": "sm_90", "cluster_m": 4, "cluster_n": 4, "dtype": "fp16", "dtype_b": "fp16", "layout": "nt", "stages": 4, "tile_k": 64, "tile_m": 128, "tile_n": 128}
#include "cutlass/cutlass.h"
#include "cutlass/gemm/collective/collective_builder.hpp"
#include "cutlass/gemm/device/gemm_universal_adapter.h"
#include "cutlass/gemm/kernel/gemm_universal.hpp"
#include "cutlass/epilogue/collective/collective_builder.hpp"

using ElemA = cutlass::half_t;
using ElemB = cutlass::half_t;
using ElemCD = cutlass::half_t;
using Acc  = float;
using TileShape    = cute::Shape<cute::_128, cute::_128, cute::_64>;
using ClusterShape = cute::Shape<cute::_4, cute::_4, cute::_1>;

using CollectiveEpilogue = typename cutlass::epilogue::collective::CollectiveBuilder<
    cutlass::arch::Sm90, cutlass::arch::OpClassTensorOp,
    TileShape, ClusterShape,
    cutlass::epilogue::collective::EpilogueTileAuto,
    Acc, Acc,
    ElemCD, cutlass::layout::RowMajor, 128 / cutlass::sizeof_bits<ElemCD>::value,
    ElemCD, cutlass::layout::RowMajor, 128 / cutlass::sizeof_bits<ElemCD>::value,
    cutlass::epilogue::collective::EpilogueScheduleAuto
  >::CollectiveOp;

using CollectiveMainloop = typename cutlass::gemm::collective::CollectiveBuilder<
    cutlass::arch::Sm90, cutlass::arch::OpClassTensorOp,
    ElemA, cutlass::layout::RowMajor, 128 / cutlass::sizeof_bits<ElemA>::value,
    ElemB, cutlass::layout::ColumnMajor, 128 / cutlass::sizeof_bits<ElemB>::value,
    Acc,
    TileShape, ClusterShape,
    cutlass::gemm::collective::StageCount<4>,
    cutlass::gemm::collective::KernelScheduleAuto
  >::CollectiveOp;

using GemmKernel = cutlass::gemm::kernel::GemmUniversal<
    cute::Shape<int,int,int,int>,
    CollectiveMainloop,
    CollectiveEpilogue
>;
using Gemm = cutlass::gemm::device::GemmUniversalAdapter<GemmKernel>;

// Force the device kernel symbol into the cubin without needing a host main.
auto* _anchor = &cutlass::device_kernel<GemmKernel>;


// ===== COMPILED SASS (sm_90a) =====

	.target	sm_90a

	.elftype	@"ET_EXEC"


//--------------------- .note.nv.tkinfo           --------------------------
	.section	.note.nv.tkinfo,"",@"SHT_NOTE"
	.sectionflags	@"SHF_NOTE_NV_TKINFO"
	.tkinfo
        /*0018*/ 	.word	0x00000002
        /*0030*/ 	.string	""
        /*0030*/ 	.string	"ptxas"
        /*0030*/ 	.string	"Cuda compilation tools, release 13.0, V13.0.88"
        /*0030*/ 	.string	"Build cuda_13.0.r13.0/compiler.36424714_0"
        /*0030*/ 	.string	"-arch sm_90a -m 64 "



//--------------------- .note.nv.cuinfo           --------------------------
	.section	.note.nv.cuinfo,"",@"SHT_NOTE"
	.sectionflags	@"SHF_NOTE_NV_CUINFO"
        /*0018*/ 	.short	0x0002
        /*001a*/ 	.short	0x005a
        /*001c*/ 	.short	0x0082
	.zero		2


//--------------------- .nv.info                  --------------------------
	.section	.nv.info,"",@"SHT_CUDA_INFO"
	.align	4


	//----- nvinfo : EIATTR_REGCOUNT
	.align		4
        /*0000*/ 	.byte	0x04, 0x2f
        /*0002*/ 	.short	(.L_15 - .L_14)
	.align		4
.L_14:
        /*0004*/ 	.word	index@(_ZN7cutlass13device_kernelINS_4gemm6kernel13GemmUniversalIN4cute5tupleIJiiiiEEENS1_10collective13CollectiveMmaINS1_34MainloopSm90TmaGmmaWarpSpecializedILi4ENS5_IJNS4_1CILi4EEESB_NSA_ILi1EEEEEENS1_35KernelTmaWarpSpecializedCooperativeEEENS5_IJNSA_ILi128EEESG_NSA_ILi64EEEEEENS_6half_tENS5_IJlSC_lEEESJ_SK_NS4_8TiledMMAINS4_8MMA_AtomIJNS4_4SM904GMMA26MMA_64x128x16_F32F16F16_SSILNSO_5MajorE0ELSQ_0ELNSO_7ScaleInE1ELSR_1EEEEEENS4_6LayoutINS5_IJNSA_ILi2EEESC_SC_EEENS5_IJSC_NSA_ILi0EEESX_EEEEENS5_IJNS4_10UnderscoreES10_S10_EEEEENS4_23SM90_TMA_LOAD_MULTICASTENS4_14ComposedLayoutINS4_7SwizzleILi3ELi4ELi3EEENS4_18smem_ptr_flag_bitsILi16EEENSU_INS5_IJNSA_ILi8EEESH_EEENS5_IJSH_SC_EEEEEEEvNS4_8identityES13_S1D_vS1E_EENS_8epilogue10collective6detail29Sm90TmaWarpSpecializedAdapterINS1H_15DefaultEpilogueISJ_SK_SK_NS1G_6thread17LinearCombinationISJ_Li1EffLNS1L_9ScaleType4KindE0ELNS_15FloatRoundStyleE2ESJ_EENS1_15EpilogueDefaultEEEEEvvEEEEvNT_6ParamsE)
        /*0008*/ 	.word	0x000000a8


	//----- nvinfo : EIATTR_FRAME_SIZE
	.align		4
.L_15:
        /*000c*/ 	.byte	0x04, 0x11
        /*000e*/ 	.short	(.L_17 - .L_16)
	.align		4
.L_16:
        /*0010*/ 	.word	index@(_ZN7cutlass13device_kernelINS_4gemm6kernel13GemmUniversalIN4cute5tupleIJiiiiEEENS1_10collective13CollectiveMmaINS1_34MainloopSm90TmaGmmaWarpSpecializedILi4ENS5_IJNS4_1CILi4EEESB_NSA_ILi1EEEEEENS1_35KernelTmaWarpSpecializedCooperativeEEENS5_IJNSA_ILi128EEESG_NSA_ILi64EEEEEENS_6half_tENS5_IJlSC_lEEESJ_SK_NS4_8TiledMMAINS4_8MMA_AtomIJNS4_4SM904GMMA26MMA_64x128x16_F32F16F16_SSILNSO_5MajorE0ELSQ_0ELNSO_7ScaleInE1ELSR_1EEEEEENS4_6LayoutINS5_IJNSA_ILi2EEESC_SC_EEENS5_IJSC_NSA_ILi0EEESX_EEEEENS5_IJNS4_10UnderscoreES10_S10_EEEEENS4_23SM90_TMA_LOAD_MULTICASTENS4_14ComposedLayoutINS4_7SwizzleILi3ELi4ELi3EEENS4_18smem_ptr_flag_bitsILi16EEENSU_INS5_IJNSA_ILi8EEESH_EEENS5_IJSH_SC_EEEEEEEvNS4_8identityES13_S1D_vS1E_EENS_8epilogue10collective6detail29Sm90TmaWarpSpecializedAdapterINS1H_15DefaultEpilogueISJ_SK_SK_NS1G_6thread17LinearCombinationISJ_Li1EffLNS1L_9ScaleType4KindE0ELNS_15FloatRoundStyleE2ESJ_EENS1_15EpilogueDefaultEEEEEvvEEEEvNT_6ParamsE)
        /*0014*/ 	.word	0x00000000


	//----- nvinfo : EIATTR_MIN_STACK_SIZE
	.align		4
.L_17:
        /*0018*/ 	.byte	0x04, 0x12
        /*001a*/ 	.short	(.L_19 - .L_18)
	.align		4
.L_18:
        /*001c*/ 	.word	index@(_ZN7cutlass13device_kernelINS_4gemm6kernel13GemmUniversalIN4cute5tupleIJiiiiEEENS1_10collective13CollectiveMmaINS1_34MainloopSm90TmaGmmaWarpSpecializedILi4ENS5_IJNS4_1CILi4EEESB_NSA_ILi1EEEEEENS1_35KernelTmaWarpSpecializedCooperativeEEENS5_IJNSA_ILi128EEESG_NSA_ILi64EEEEEENS_6half_tENS5_IJlSC_lEEESJ_SK_NS4_8TiledMMAINS4_8MMA_AtomIJNS4_4SM904GMMA26MMA_64x128x16_F32F16F16_SSILNSO_5MajorE0ELSQ_0ELNSO_7ScaleInE1ELSR_1EEEEEENS4_6LayoutINS5_IJNSA_ILi2EEESC_SC_EEENS5_IJSC_NSA_ILi0EEESX_EEEEENS5_IJNS4_10UnderscoreES10_S10_EEEEENS4_23SM90_TMA_LOAD_MULTICASTENS4_14ComposedLayoutINS4_7SwizzleILi3ELi4ELi3EEENS4_18smem_ptr_flag_bitsILi16EEENSU_INS5_IJNSA_ILi8EEESH_EEENS5_IJSH_SC_EEEEEEEvNS4_8identityES13_S1D_vS1E_EENS_8epilogue10collective6detail29Sm90TmaWarpSpecializedAdapterINS1H_15DefaultEpilogueISJ_SK_SK_NS1G_6thread17LinearCombinationISJ_Li1EffLNS1L_9ScaleType4KindE0ELNS_15FloatRoundStyleE2ESJ_EENS1_15EpilogueDefaultEEEEEvvEEEEvNT_6ParamsE)
        /*0020*/ 	.word	0x00000000
.L_19:


//--------------------- .nv.compat                --------------------------
	.section	.nv.compat,"",@"SHT_CUDA_COMPAT_INFO"
	.align	4
        /*0000*/ 	.byte	0x02, 0x09, 0x01, 0x00, 0x02, 0x02, 0x04, 0x00, 0x02, 0x05, 0x05, 0x00, 0x03, 0x07, 0x01, 0x01
        /*0010*/ 	.byte	0x02, 0x03, 0x01, 0x00, 0x02, 0x06, 0x01, 0x00, 0x04, 0x0b, 0x08, 0x00, 0x00, 0x00, 0x00, 0x00
        /*0020*/ 	.byte	0x00, 0x00, 0x00, 0x00


//--------------------- .nv.info._ZN7cutlass13device_kernelINS_4gemm6kernel13GemmUniversalIN4cute5tupleIJiiiiEEENS1_10collective13CollectiveMmaINS1_34MainloopSm90TmaGmmaWarpSpecializedILi4ENS5_IJNS4_1CILi4EEESB_NSA_ILi1EEEEEENS1_35KernelTmaWarpSpecializedCooperativeEEENS5_IJNSA_ILi128EEESG_NSA_ILi64EEEEEENS_6half_tENS5_IJlSC_lEEESJ_SK_NS4_8TiledMMAINS4_8MMA_AtomIJNS4_4SM904GMMA26MMA_64x128x16_F32F16F16_SSILNSO_5MajorE0ELSQ_0ELNSO_7ScaleInE1ELSR_1EEEEEENS4_6LayoutINS5_IJNSA_ILi2EEESC_SC_EEENS5_IJSC_NSA_ILi0EEESX_EEEEENS5_IJNS4_10UnderscoreES10_S10_EEEEENS4_23SM90_TMA_LOAD_MULTICASTENS4_14ComposedLayoutINS4_7SwizzleILi3ELi4ELi3EEENS4_18smem_ptr_flag_bitsILi16EEENSU_INS5_IJNSA_ILi8EEESH_EEENS5_IJSH_SC_EEEEEEEvNS4_8identityES13_S1D_vS1E_EENS_8epilogue10collective6detail29Sm90TmaWarpSpecializedAdapterINS1H_15DefaultEpilogueISJ_SK_SK_NS1G_6thread17LinearCombinationISJ_Li1EffLNS1L_9ScaleType4KindE0ELNS_15FloatRoundStyleE2ESJ_EENS1_15EpilogueDefaultEEEEEvvEEEEvNT_6ParamsE --------------------------
	.section	.nv.info._ZN7cutlass13device_kernelINS_4gemm6kernel13GemmUniversalIN4cute5tupleIJiiiiEEENS1_10collective13CollectiveMmaINS1_34MainloopSm90TmaGmmaWarpSpecializedILi4ENS5_IJNS4_1CILi4EEESB_NSA_ILi1EEEEEENS1_35KernelTmaWarpSpecializedCooperativeEEENS5_IJNSA_ILi128EEESG_NSA_ILi64EEEEEENS_6half_tENS5_IJlSC_lEEESJ_SK_NS4_8TiledMMAINS4_8MMA_AtomIJNS4_4SM904GMMA26MMA_64x128x16_F32F16F16_SSILNSO_5MajorE0ELSQ_0ELNSO_7ScaleInE1ELSR_1EEEEEENS4_6LayoutINS5_IJNSA_ILi2EEESC_SC_EEENS5_IJSC_NSA_ILi0EEESX_EEEEENS5_IJNS4_10UnderscoreES10_S10_EEEEENS4_23SM90_TMA_LOAD_MULTICASTENS4_14ComposedLayoutINS4_7SwizzleILi3ELi4ELi3EEENS4_18smem_ptr_flag_bitsILi16EEENSU_INS5_IJNSA_ILi8EEESH_EEENS5_IJSH_SC_EEEEEEEvNS4_8identityES13_S1D_vS1E_EENS_8epilogue10collective6detail29Sm90TmaWarpSpecializedAdapterINS1H_15DefaultEpilogueISJ_SK_SK_NS1G_6thread17LinearCombinationISJ_Li1EffLNS1L_9ScaleType4KindE0ELNS_15FloatRoundStyleE2ESJ_EENS1_15EpilogueDefaultEEEEEvvEEEEvNT_6ParamsE,"",@"SHT_CUDA_INFO"
	.sectionflags	@""
	.align	4


	//----- nvinfo : EIATTR_CUDA_API_VERSION
	.align		4
        /*0000*/ 	.byte	0x04, 0x37
        /*0002*/ 	.short	(.L_21 - .L_20)
.L_20:
        /*0004*/ 	.word	0x00000082


	//----- nvinfo : EIATTR_KPARAM_INFO
	.align		4
.L_21:
        /*0008*/ 	.byte	0x04, 0x17
        /*000a*/ 	.short	(.L_23 - .L_22)
.L_22:
        /*000c*/ 	.word	0x00000000
        /*0010*/ 	.short	0x0000
        /*0012*/ 	.short	0x0070
        /*0014*/ 	.byte	0x00, 0xf0, 0x01, 0x10


	//----- nvinfo : EIATTR_SPARSE_MMA_MASK
	.align		4
.L_23:
        /*0018*/ 	.byte	0x03, 0x50
        /*001a*/ 	.short	0x0000


	//----- nvinfo : EIATTR_MAXREG_COUNT
	.align		4
        /*001c*/ 	.byte	0x03, 0x1b
        /*001e*/ 	.short	0x00a8


	//----- nvinfo : EIATTR_NUM_BARRIERS
	.align		4
        /*0020*/ 	.byte	0x02, 0x4c
        /*0022*/ 	.byte	0x01
	.zero		1


	//----- nvinfo : EIATTR_EXTERNS
	.align		4
        /*0024*/ 	.byte	0x04, 0x0f
        /*0026*/ 	.short	(.L_25 - .L_24)


	//   ....[0]....
	.align		4
.L_24:
        /*0028*/ 	.word	index@(__assertfail)


	//----- nvinfo : EIATTR_MERCURY_ISA_VERSION
	.align		4
.L_25:
        /*002c*/ 	.byte	0x03, 0x5f
        /*002e*/ 	.short	0x0101


	//----- nvinfo : EIATTR_INT_WARP_WIDE_INSTR_OFFSETS
	.align		4
        /*0030*/ 	.byte	0x04, 0x31
        /*0032*/ 	.short	(.L_27 - .L_26)


	//   ....[0]....
.L_26:
        /*0034*/ 	.word	0x000004c0


	//   ....[1]....
        /*0038*/ 	.word	0x000004d0


	//   ....[2]....
        /*003c*/ 	.word	0x00000680


	//   ....[3]....
        /*0040*/ 	.word	0x00001f20


	//----- nvinfo : EIATTR_COOP_GROUP_MASK_REGIDS
	.align		4
.L_27:
        /*0044*/ 	.byte	0x04, 0x29
        /*0046*/ 	.short	(.L_29 - .L_28)


	//   ....[0]....
.L_28:
        /*0048*/ 	.word	0xffffffff


	//   ....[1]....
        /*004c*/ 	.word	0xffffffff


	//   ....[2]....
        /*0050*/ 	.word	0xffffffff


	//   ....[3]....
        /*0054*/ 	.word	0xffffffff


	//   ....[4]....
        /*0058*/ 	.word	0xffffffff


	//   ....[5]....
        /*005c*/ 	.word	0xffffffff


	//----- nvinfo : EIATTR_COOP_GROUP_INSTR_OFFSETS
	.align		4
.L_29:
        /*0060*/ 	.byte	0x04, 0x28
        /*0062*/ 	.short	(.L_31 - .L_30)


	//   ....[0]....
.L_30:
        /*0064*/ 	.word	0x00000060


	//   ....[1]....
        /*0068*/ 	.word	0x00000070


	//   ....[2]....
        /*006c*/ 	.word	0x00000130


	//   ....[3]....
        /*0070*/ 	.word	0x00000300


	//   ....[4]....
        /*0074*/ 	.word	0x00000820


	//   ....[5]....
        /*0078*/ 	.word	0x000014a0


	//----- nvinfo : EIATTR_REG_RECONFIG
	.align		4
.L_31:
        /*007c*/ 	.byte	0x01, 0x54
	.zero		2


	//----- nvinfo : EIATTR_SYSCALL_OFFSETS
	.align		4
        /*0080*/ 	.byte	0x04, 0x46
        /*0082*/ 	.short	(.L_33 - .L_32)


	//   ....[0]....
.L_32:
        /*0084*/ 	.word	0x00001690


	//----- nvinfo : EIATTR_MBARRIER_INSTR_OFFSETS
	.align		4
.L_33:
        /*0088*/ 	.byte	0x04, 0x39
        /*008a*/ 	.short	(.L_35 - .L_34)


	//   ....[0]....
.L_34:
        /*008c*/ 	.word	0x00000250
        /*0090*/ 	.word	0x000000ff
        /*0094*/ 	.word	0x00000000
        /*0098*/ 	.short	0x0100
        /*009a*/ 	.byte	0x08
	.zero		1


	//   ....[1]....
        /*009c*/ 	.word	0x00000260
        /*00a0*/ 	.word	0x000000ff
        /*00a4*/ 	.word	0x00000020
        /*00a8*/ 	.short	0x0100
        /*00aa*/ 	.byte	0x08
	.zero		1


	//   ....[2]....
        /*00ac*/ 	.word	0x00000270
        /*00b0*/ 	.word	0x000000ff
        /*00b4*/ 	.word	0x00000008
        /*00b8*/ 	.short	0x0100
        /*00ba*/ 	.byte	0x08
	.zero		1


	//   ....[3]....
        /*00bc*/ 	.word	0x00000280
        /*00c0*/ 	.word	0x000000ff
        /*00c4*/ 	.word	0x00000028
        /*00c8*/ 	.short	0x0100
        /*00ca*/ 	.byte	0x08
	.zero		1


	//   ....[4]....
        /*00cc*/ 	.word	0x00000290
        /*00d0*/ 	.word	0x000000ff
        /*00d4*/ 	.word	0x00000010
        /*00d8*/ 	.short	0x0100
        /*00da*/ 	.byte	0x08
	.zero		1


	//   ....[5]....
        /*00dc*/ 	.word	0x000002a0
        /*00e0*/ 	.word	0x000000ff
        /*00e4*/ 	.word	0x00000030
        /*00e8*/ 	.short	0x0100
        /*00ea*/ 	.byte	0x08
	.zero		1


	//   ....[6]....
        /*00ec*/ 	.word	0x000002b0
        /*00f0*/ 	.word	0x000000ff
        /*00f4*/ 	.word	0x00000018
        /*00f8*/ 	.short	0x0100
        /*00fa*/ 	.byte	0x08
	.zero		1


	//   ....[7]....
        /*00fc*/ 	.word	0x000002c0
        /*0100*/ 	.word	0x000000ff
        /*0104*/ 	.word	0x00000038
        /*0108*/ 	.short	0x0100
        /*010a*/ 	.byte	0x08
	.zero		1


	//   ....[8]....
        /*010c*/ 	.word	0x000006f0
        /*0110*/ 	.word	0x000000ff
        /*0114*/ 	.word	0x00000050
        /*0118*/ 	.short	0x0100
        /*011a*/ 	.byte	0x06
	.zero		1


	//   ....[9]....
        /*011c*/ 	.word	0x000007a0
        /*0120*/ 	.word	0x000000ff
        /*0124*/ 	.word	0x00000058
        /*0128*/ 	.short	0x0100
        /*012a*/ 	.byte	0x06
	.zero		1


	//   ....[10]....
        /*012c*/ 	.word	0x00001750
        /*0130*/ 	.word	0x00000003
        /*0134*/ 	.word	0x00000000
        /*0138*/ 	.short	0x010a
        /*013a*/ 	.byte	0x3f
	.zero		1


	//   ....[11]....
        /*013c*/ 	.word	0x000017b0
        /*0140*/ 	.word	0x00000003
        /*0144*/ 	.word	0x00000000
        /*0148*/ 	.short	0x010a
        /*014a*/ 	.byte	0x3f
	.zero		1


	//   ....[12]....
        /*014c*/ 	.word	0x00001b30
        /*0150*/ 	.word	0x00000005
        /*0154*/ 	.word	0x00000000
        /*0158*/ 	.short	0x010a
        /*015a*/ 	.byte	0x3f
	.zero		1


	//   ....[13]....
        /*015c*/ 	.word	0x00001b70
        /*0160*/ 	.word	0x00000005
        /*0164*/ 	.word	0x00000000
        /*0168*/ 	.short	0x010a
        /*016a*/ 	.byte	0x3f
	.zero		1


	//   ....[14]....
        /*016c*/ 	.word	0x00001dd0
        /*0170*/ 	.word	0x00000004
        /*0174*/ 	.word	0x00000000
        /*0178*/ 	.short	0x0101
        /*017a*/ 	.byte	0x3f
	.zero		1


	//   ....[15]....
        /*017c*/ 	.word	0x00001f90
        /*0180*/ 	.word	0x00000000
        /*0184*/ 	.word	0x00000000
        /*0188*/ 	.short	0x0101
        /*018a*/ 	.byte	0x3f
	.zero		1


	//   ....[16]....
        /*018c*/ 	.word	0x000071d0
        /*0190*/ 	.word	0x00000014
        /*0194*/ 	.word	0x00000020
        /*0198*/ 	.short	0x010a
        /*019a*/ 	.byte	0x3f
	.zero		1


	//   ....[17]....
        /*019c*/ 	.word	0x000075c0
        /*01a0*/ 	.word	0x00000004
        /*01a4*/ 	.word	0x00000058
        /*01a8*/ 	.short	0x0101
        /*01aa*/ 	.byte	0x3f
	.zero		1


	//   ....[18]....
        /*01ac*/ 	.word	0x00007ce0
        /*01b0*/ 	.word	0x00000005
        /*01b4*/ 	.word	0x00000000
        /*01b8*/ 	.short	0x010a
        /*01ba*/ 	.byte	0x3f
	.zero		1


	//   ....[19]....
        /*01bc*/ 	.word	0x00007d60
        /*01c0*/ 	.word	0x00000007
        /*01c4*/ 	.word	0x00000000
        /*01c8*/ 	.short	0x010a
        /*01ca*/ 	.byte	0x3f
	.zero		1


	//   ....[20]....
        /*01cc*/ 	.word	0x00007df0
        /*01d0*/ 	.word	0x00000006
        /*01d4*/ 	.word	0x00000000
        /*01d8*/ 	.short	0x010a
        /*01da*/ 	.byte	0x3f
	.zero		1


	//   ....[21]....
        /*01dc*/ 	.word	0x00007e80
        /*01e0*/ 	.word	0x00000003
        /*01e4*/ 	.word	0x00000000
        /*01e8*/ 	.short	0x010a
        /*01ea*/ 	.byte	0x3f
	.zero		1


	//   ....[22]....
        /*01ec*/ 	.word	0x00007ee0
        /*01f0*/ 	.word	0x00000003
        /*01f4*/ 	.word	0x00000000
        /*01f8*/ 	.short	0x010a
        /*01fa*/ 	.byte	0x3f
	.zero		1


	//   ....[23]....
        /*01fc*/ 	.word	0x00007f30
        /*0200*/ 	.word	0x00000005
        /*0204*/ 	.word	0x00000000
        /*0208*/ 	.short	0x010a
        /*020a*/ 	.byte	0x3f
	.zero		1


	//   ....[24]....
        /*020c*/ 	.word	0x00008000
        /*0210*/ 	.word	0x00000014
        /*0214*/ 	.word	0x00000020
        /*0218*/ 	.short	0x010a
        /*021a*/ 	.byte	0x3f
	.zero		1


	//   ....[25]....
        /*021c*/ 	.word	0x000080d0
        /*0220*/ 	.word	0x00000005
        /*0224*/ 	.word	0x00000000
        /*0228*/ 	.short	0x010a
        /*022a*/ 	.byte	0x3f
	.zero		1


	//   ....[26]....
        /*022c*/ 	.word	0x00008120
        /*0230*/ 	.word	0x00000007
        /*0234*/ 	.word	0x00000000
        /*0238*/ 	.short	0x010a
        /*023a*/ 	.byte	0x3f
	.zero		1


	//   ....[27]....
        /*023c*/ 	.word	0x00008170
        /*0240*/ 	.word	0x00000006
        /*0244*/ 	.word	0x00000000
        /*0248*/ 	.short	0x010a
        /*024a*/ 	.byte	0x3f
	.zero		1


	//----- nvinfo : EIATTR_NUM_MBARRIERS
	.align		4
.L_35:
        /*024c*/ 	.byte	0x03, 0x38
        /*024e*/ 	.short	0x000a


	//----- nvinfo : EIATTR_EXIT_INSTR_OFFSETS
	.align		4
        /*0250*/ 	.byte	0x04, 0x1c
        /*0252*/ 	.short	(.L_37 - .L_36)


	//   ....[0]....
.L_36:
        /*0254*/ 	.word	0x000009f0


	//   ....[1]....
        /*0258*/ 	.word	0x00001200


	//   ....[2]....
        /*025c*/ 	.word	0x00006830


	//   ....[3]....
        /*0260*/ 	.word	0x00006d90


	//   ....[4]....
        /*0264*/ 	.word	0x00007ed0


	//----- nvinfo : EIATTR_MAX_THREADS
	.align		4
.L_37:
        /*0268*/ 	.byte	0x04, 0x05
        /*026a*/ 	.short	(.L_39 - .L_38)
.L_38:
        /*026c*/ 	.word	0x00000180
        /*0270*/ 	.word	0x00000001
        /*0274*/ 	.word	0x00000001


	//----- nvinfo : EIATTR_CRS_STACK_SIZE
	.align		4
.L_39:
        /*0278*/ 	.byte	0x04, 0x1e
        /*027a*/ 	.short	(.L_41 - .L_40)
.L_40:
        /*027c*/ 	.word	0x00000000


	//----- nvinfo : EIATTR_CBANK_PARAM_SIZE
	.align		4
.L_41:
        /*0280*/ 	.byte	0x03, 0x19
        /*0282*/ 	.short	0x0470


	//----- nvinfo : EIATTR_PARAM_CBANK
	.align		4
        /*0284*/ 	.byte	0x04, 0x0a
        /*0286*/ 	.short	(.L_43 - .L_42)
	.align		4
.L_42:
        /*0288*/ 	.word	index@(.nv.constant0._ZN7cutlass13device_kernelINS_4gemm6kernel13GemmUniversalIN4cute5tupleIJiiiiEEENS1_10collective13CollectiveMmaINS1_34MainloopSm90TmaGmmaWarpSpecializedILi4ENS5_IJNS4_1CILi4EEESB_NSA_ILi1EEEEEENS1_35KernelTmaWarpSpecializedCooperativeEEENS5_IJNSA_ILi128EEESG_NSA_ILi64EEEEEENS_6half_tENS5_IJlSC_lEEESJ_SK_NS4_8TiledMMAINS4_8MMA_AtomIJNS4_4SM904GMMA26MMA_64x128x16_F32F16F16_SSILNSO_5MajorE0ELSQ_0ELNSO_7ScaleInE1ELSR_1EEEEEENS4_6LayoutINS5_IJNSA_ILi2EEESC_SC_EEENS5_IJSC_NSA_ILi0EEESX_EEEEENS5_IJNS4_10UnderscoreES10_S10_EEEEENS4_23SM90_TMA_LOAD_MULTICASTENS4_14ComposedLayoutINS4_7SwizzleILi3ELi4ELi3EEENS4_18smem_ptr_flag_bitsILi16EEENSU_INS5_IJNSA_ILi8EEESH_EEENS5_IJSH_SC_EEEEEEEvNS4_8identityES13_S1D_vS1E_EENS_8epilogue10collective6detail29Sm90TmaWarpSpecializedAdapterINS1H_15DefaultEpilogueISJ_SK_SK_NS1G_6thread17LinearCombinationISJ_Li1EffLNS1L_9ScaleType4KindE0ELNS_15FloatRoundStyleE2ESJ_EENS1_15EpilogueDefaultEEEEEvvEEEEvNT_6ParamsE)
        /*028c*/ 	.short	0x0210
        /*028e*/ 	.short	0x0470


	//----- nvinfo : EIATTR_SW_WAR
	.align		4
.L_43:
        /*0290*/ 	.byte	0x04, 0x36
        /*0292*/ 	.short	(.L_45 - .L_44)
.L_44:
        /*0294*/ 	.word	0x00000008
.L_45:


//--------------------- .nv.callgraph             --------------------------
	.section	.nv.callgraph,"",@"SHT_CUDA_CALLGRAPH"
	.align	4
	.sectionentsize	8
	.align		4
        /*0000*/ 	.word	0x00000000
	.align		4
        /*0004*/ 	.word	0xffffffff
	.align		4
        /*0008*/ 	.word	index@(_ZN7cutlass13device_kernelINS_4gemm6kernel13GemmUniversalIN4cute5tupleIJiiiiEEENS1_10collective13CollectiveMmaINS1_34MainloopSm90TmaGmmaWarpSpecializedILi4ENS5_IJNS4_1CILi4EEESB_NSA_ILi1EEEEEENS1_35KernelTmaWarpSpecializedCooperativeEEENS5_IJNSA_ILi128EEESG_NSA_ILi64EEEEEENS_6half_tENS5_IJlSC_lEEESJ_SK_NS4_8TiledMMAINS4_8MMA_AtomIJNS4_4SM904GMMA26MMA_64x128x16_F32F16F16_SSILNSO_5MajorE0ELSQ_0ELNSO_7ScaleInE1ELSR_1EEEEEENS4_6LayoutINS5_IJNSA_ILi2EEESC_SC_EEENS5_IJSC_NSA_ILi0EEESX_EEEEENS5_IJNS4_10UnderscoreES10_S10_EEEEENS4_23SM90_TMA_LOAD_MULTICASTENS4_14ComposedLayoutINS4_7SwizzleILi3ELi4ELi3EEENS4_18smem_ptr_flag_bitsILi16EEENSU_INS5_IJNSA_ILi8EEESH_EEENS5_IJSH_SC_EEEEEEEvNS4_8identityES13_S1D_vS1E_EENS_8epilogue10collective6detail29Sm90TmaWarpSpecializedAdapterINS1H_15DefaultEpilogueISJ_SK_SK_NS1G_6thread17LinearCombinationISJ_Li1EffLNS1L_9ScaleType4KindE0ELNS_15FloatRoundStyleE2ESJ_EENS1_15EpilogueDefaultEEEEEvvEEEEvNT_6ParamsE)
	.align		4
        /*000c*/ 	.word	index@(__assertfail)
	.align		4
        /*0010*/ 	.word	0x00000000
	.align		4
        /*0014*/ 	.word	0xfffffffe
	.align		4
        /*0018*/ 	.word	0x00000000
	.align		4
        /*001c*/ 	.word	0xfffffffd
	.align		4
        /*0020*/ 	.word	0x00000000
	.align		4
        /*0024*/ 	.word	0xfffffffc


//--------------------- .nv.constant4             --------------------------
	.section	.nv.constant4,"a",@progbits
	.align	8
	.align		8
.nv.constant4:
        /*0000*/ 	.dword	__assertfail
	.align		8
        /*0008*/ 	.dword	__unnamed_1
	.align		8
        /*0010*/ 	.dword	_ZN40_INTERNAL_8318d228_4_k_cu_fbb767bb_294304cuda3std3__45__cpo5beginE
	.align		8
        /*0018*/ 	.dword	_ZN40_INTERNAL_8318d228_4_k_cu_fbb767bb_294304cuda3std3__45__cpo3endE
	.align		8
        /*0020*/ 	.dword	_ZN40_INTERNAL_8318d228_4_k_cu_fbb767bb_294304cuda3std3__45__cpo6cbeginE
	.align		8
        /*0028*/ 	.dword	_ZN40_INTERNAL_8318d228_4_k_cu_fbb767bb_294304cuda3std3__45__cpo4cendE
	.align		8
        /*0030*/ 	.dword	_ZN40_INTERNAL_8318d228_4_k_cu_fbb767bb_294304cuda3std3__442_GLOBAL__N__8318d228_4_k_cu_fbb767bb_294306ignoreE
	.align		8
        /*0038*/ 	.dword	_ZN40_INTERNAL_8318d228_4_k_cu_fbb767bb_294304cuda3std3__419piecewise_constructE
	.align		8
        /*0040*/ 	.dword	_ZN40_INTERNAL_8318d228_4_k_cu_fbb767bb_294304cuda3std3__48in_placeE
	.align		8
        /*0048*/ 	.dword	_ZN40_INTERNAL_8318d228_4_k_cu_fbb767bb_294304cuda3std6ranges3__45__cpo4swapE
	.align		8
        /*0050*/ 	.dword	_ZN40_INTERNAL_8318d228_4_k_cu_fbb767bb_294304cuda3std6ranges3__45__cpo9iter_moveE
	.align		8
        /*0058*/ 	.dword	_ZN40_INTERNAL_8318d228_4_k_cu_fbb767bb_294304cute7productE
	.align		8
        /*0060*/ 	.dword	_ZN40_INTERNAL_8318d228_4_k_cu_fbb767bb_294304cute1_E
	.align		8
        /*0068*/ 	.dword	$str$22
	.align		8
        /*0070*/ 	.dword	$str$23


//--------------------- .text._ZN7cutlass13device_kernelINS_4gemm6kernel13GemmUniversalIN4cute5tupleIJiiiiEEENS1_10collective13CollectiveMmaINS1_34MainloopSm90TmaGmmaWarpSpecializedILi4ENS5_IJNS4_1CILi4EEESB_NSA_ILi1EEEEEENS1_35KernelTmaWarpSpecializedCooperativeEEENS5_IJNSA_ILi128EEESG_NSA_ILi64EEEEEENS_6half_tENS5_IJlSC_lEEESJ_SK_NS4_8TiledMMAINS4_8MMA_AtomIJNS4_4SM904GMMA26MMA_64x128x16_F32F16F16_SSILNSO_5MajorE0ELSQ_0ELNSO_7ScaleInE1ELSR_1EEEEEENS4_6LayoutINS5_IJNSA_ILi2EEESC_SC_EEENS5_IJSC_NSA_ILi0EEESX_EEEEENS5_IJNS4_10UnderscoreES10_S10_EEEEENS4_23SM90_TMA_LOAD_MULTICASTENS4_14ComposedLayoutINS4_7SwizzleILi3ELi4ELi3EEENS4_18smem_ptr_flag_bitsILi16EEENSU_INS5_IJNSA_ILi8EEESH_EEENS5_IJSH_SC_EEEEEEEvNS4_8identityES13_S1D_vS1E_EENS_8epilogue10collective6detail29Sm90TmaWarpSpecializedAdapterINS1H_15DefaultEpilogueISJ_SK_SK_NS1G_6thread17LinearCombinationISJ_Li1EffLNS1L_9ScaleType4KindE0ELNS_15FloatRoundStyleE2ESJ_EENS1_15EpilogueDefaultEEEEEvvEEEEvNT_6ParamsE --------------------------
	.section	.text._ZN7cutlass13device_kernelINS_4gemm6kernel13GemmUniversalIN4cute5tupleIJiiiiEEENS1_10collective13CollectiveMmaINS1_34MainloopSm90TmaGmmaWarpSpecializedILi4ENS5_IJNS4_1CILi4EEESB_NSA_ILi1EEEEEENS1_35KernelTmaWarpSpecializedCooperativeEEENS5_IJNSA_ILi128EEESG_NSA_ILi64EEEEEENS_6half_tENS5_IJlSC_lEEESJ_SK_NS4_8TiledMMAINS4_8MMA_AtomIJNS4_4SM904GMMA26MMA_64x128x16_F32F16F16_SSILNSO_5MajorE0ELSQ_0ELNSO_7ScaleInE1ELSR_1EEEEEENS4_6LayoutINS5_IJNSA_ILi2EEESC_SC_EEENS5_IJSC_NSA_ILi0EEESX_EEEEENS5_IJNS4_10UnderscoreES10_S10_EEEEENS4_23SM90_TMA_LOAD_MULTICASTENS4_14ComposedLayoutINS4_7SwizzleILi3ELi4ELi3EEENS4_18smem_ptr_flag_bitsILi16EEENSU_INS5_IJNSA_ILi8EEESH_EEENS5_IJSH_SC_EEEEEEEvNS4_8identityES13_S1D_vS1E_EENS_8epilogue10collective6detail29Sm90TmaWarpSpecializedAdapterINS1H_15DefaultEpilogueISJ_SK_SK_NS1G_6thread17LinearCombinationISJ_Li1EffLNS1L_9ScaleType4KindE0ELNS_15FloatRoundStyleE2ESJ_EENS1_15EpilogueDefaultEEEEEvvEEEEvNT_6ParamsE,"ax",@progbits
	.align	128
.text._ZN7cutlass13device_kernelINS_4gemm6kernel13GemmUniversalIN4cute5tupleIJiiiiEEENS1_10collective13CollectiveMmaINS1_34MainloopSm90TmaGmmaWarpSpecializedILi4ENS5_IJNS4_1CILi4EEESB_NSA_ILi1EEEEEENS1_35KernelTmaWarpSpecializedCooperativeEEENS5_IJNSA_ILi128EEESG_NSA_ILi64EEEEEENS_6half_tENS5_IJlSC_lEEESJ_SK_NS4_8TiledMMAINS4_8MMA_AtomIJNS4_4SM904GMMA26MMA_64x128x16_F32F16F16_SSILNSO_5MajorE0ELSQ_0ELNSO_7ScaleInE1ELSR_1EEEEEENS4_6LayoutINS5_IJNSA_ILi2EEESC_SC_EEENS5_IJSC_NSA_ILi0EEESX_EEEEENS5_IJNS4_10UnderscoreES10_S10_EEEEENS4_23SM90_TMA_LOAD_MULTICASTENS4_14ComposedLayoutINS4_7SwizzleILi3ELi4ELi3EEENS4_18smem_ptr_flag_bitsILi16EEENSU_INS5_IJNSA_ILi8EEESH_EEENS5_IJSH_SC_EEEEEEEvNS4_8identityES13_S1D_vS1E_EENS_8epilogue10collective6detail29Sm90TmaWarpSpecializedAdapterINS1H_15DefaultEpilogueISJ_SK_SK_NS1G_6thread17LinearCombinationISJ_Li1EffLNS1L_9ScaleType4KindE0ELNS_15FloatRoundStyleE2ESJ_EENS1_15EpilogueDefaultEEEEEvvEEEEvNT_6ParamsE:
        .type           _ZN7cutlass13device_kernelINS_4gemm6kernel13GemmUniversalIN4cute5tupleIJiiiiEEENS1_10collective13CollectiveMmaINS1_34MainloopSm90TmaGmmaWarpSpecializedILi4ENS5_IJNS4_1CILi4EEESB_NSA_ILi1EEEEEENS1_35KernelTmaWarpSpecializedCooperativeEEENS5_IJNSA_ILi128EEESG_NSA_ILi64EEEEEENS_6half_tENS5_IJlSC_lEEESJ_SK_NS4_8TiledMMAINS4_8MMA_AtomIJNS4_4SM904GMMA26MMA_64x128x16_F32F16F16_SSILNSO_5MajorE0ELSQ_0ELNSO_7ScaleInE1ELSR_1EEEEEENS4_6LayoutINS5_IJNSA_ILi2EEESC_SC_EEENS5_IJSC_NSA_ILi0EEESX_EEEEENS5_IJNS4_10UnderscoreES10_S10_EEEEENS4_23SM90_TMA_LOAD_MULTICASTENS4_14ComposedLayoutINS4_7SwizzleILi3ELi4ELi3EEENS4_18smem_ptr_flag_bitsILi16EEENSU_INS5_IJNSA_ILi8EEESH_EEENS5_IJSH_SC_EEEEEEEvNS4_8identityES13_S1D_vS1E_EENS_8epilogue10collective6detail29Sm90TmaWarpSpecializedAdapterINS1H_15DefaultEpilogueISJ_SK_SK_NS1G_6thread17LinearCombinationISJ_Li1EffLNS1L_9ScaleType4KindE0ELNS_15FloatRoundStyleE2ESJ_EENS1_15EpilogueDefaultEEEEEvvEEEEvNT_6ParamsE,@function
        .size           _ZN7cutlass13device_kernelINS_4gemm6kernel13GemmUniversalIN4cute5tupleIJiiiiEEENS1_10collective13CollectiveMmaINS1_34MainloopSm90TmaGmmaWarpSpecializedILi4ENS5_IJNS4_1CILi4EEESB_NSA_ILi1EEEEEENS1_35KernelTmaWarpSpecializedCooperativeEEENS5_IJNSA_ILi128EEESG_NSA_ILi64EEEEEENS_6half_tENS5_IJlSC_lEEESJ_SK_NS4_8TiledMMAINS4_8MMA_AtomIJNS4_4SM904GMMA26MMA_64x128x16_F32F16F16_SSILNSO_5MajorE0ELSQ_0ELNSO_7ScaleInE1ELSR_1EEEEEENS4_6LayoutINS5_IJNSA_ILi2EEESC_SC_EEENS5_IJSC_NSA_ILi0EEESX_EEEEENS5_IJNS4_10UnderscoreES10_S10_EEEEENS4_23SM90_TMA_LOAD_MULTICASTENS4_14ComposedLayoutINS4_7SwizzleILi3ELi4ELi3EEENS4_18smem_ptr_flag_bitsILi16EEENSU_INS5_IJNSA_ILi8EEESH_EEENS5_IJSH_SC_EEEEEEEvNS4_8identityES13_S1D_vS1E_EENS_8epilogue10collective6detail29Sm90TmaWarpSpecializedAdapterINS1H_15DefaultEpilogueISJ_SK_SK_NS1G_6thread17LinearCombinationISJ_Li1EffLNS1L_9ScaleType4KindE0ELNS_15FloatRoundStyleE2ESJ_EENS1_15EpilogueDefaultEEEEEvvEEEEvNT_6ParamsE,(.L_x_197 - _ZN7cutlass13device_kernelINS_4gemm6kernel13GemmUniversalIN4cute5tupleIJiiiiEEENS1_10collective13CollectiveMmaINS1_34MainloopSm90TmaGmmaWarpSpecializedILi4ENS5_IJNS4_1CILi4EEESB_NSA_ILi1EEEEEENS1_35KernelTmaWarpSpecializedCooperativeEEENS5_IJNSA_ILi128EEESG_NSA_ILi64EEEEEENS_6half_tENS5_IJlSC_lEEESJ_SK_NS4_8TiledMMAINS4_8MMA_AtomIJNS4_4SM904GMMA26MMA_64x128x16_F32F16F16_SSILNSO_5MajorE0ELSQ_0ELNSO_7ScaleInE1ELSR_1EEEEEENS4_6LayoutINS5_IJNSA_ILi2EEESC_SC_EEENS5_IJSC_NSA_ILi0EEESX_EEEEENS5_IJNS4_10UnderscoreES10_S10_EEEEENS4_23SM90_TMA_LOAD_MULTICASTENS4_14ComposedLayoutINS4_7SwizzleILi3ELi4ELi3EEENS4_18smem_ptr_flag_bitsILi16EEENSU_INS5_IJNSA_ILi8EEESH_EEENS5_IJSH_SC_EEEEEEEvNS4_8identityES13_S1D_vS1E_EENS_8epilogue10collective6detail29Sm90TmaWarpSpecializedAdapterINS1H_15DefaultEpilogueISJ_SK_SK_NS1G_6thread17LinearCombinationISJ_Li1EffLNS1L_9ScaleType4KindE0ELNS_15FloatRoundStyleE2ESJ_EENS1_15EpilogueDefaultEEEEEvvEEEEvNT_6ParamsE)
        .other          _ZN7cutlass13device_kernelINS_4gemm6kernel13GemmUniversalIN4cute5tupleIJiiiiEEENS1_10collective13CollectiveMmaINS1_34MainloopSm90TmaGmmaWarpSpecializedILi4ENS5_IJNS4_1CILi4EEESB_NSA_ILi1EEEEEENS1_35KernelTmaWarpSpecializedCooperativeEEENS5_IJNSA_ILi128EEESG_NSA_ILi64EEEEEENS_6half_tENS5_IJlSC_lEEESJ_SK_NS4_8TiledMMAINS4_8MMA_AtomIJNS4_4SM904GMMA26MMA_64x128x16_F32F16F16_SSILNSO_5MajorE0ELSQ_0ELNSO_7ScaleInE1ELSR_1EEEEEENS4_6LayoutINS5_IJNSA_ILi2EEESC_SC_EEENS5_IJSC_NSA_ILi0EEESX_EEEEENS5_IJNS4_10UnderscoreES10_S10_EEEEENS4_23SM90_TMA_LOAD_MULTICASTENS4_14ComposedLayoutINS4_7SwizzleILi3ELi4ELi3EEENS4_18smem_ptr_flag_bitsILi16EEENSU_INS5_IJNSA_ILi8EEESH_EEENS5_IJSH_SC_EEEEEEEvNS4_8identityES13_S1D_vS1E_EENS_8epilogue10collective6detail29Sm90TmaWarpSpecializedAdapterINS1H_15DefaultEpilogueISJ_SK_SK_NS1G_6thread17LinearCombinationISJ_Li1EffLNS1L_9ScaleType4KindE0ELNS_15FloatRoundStyleE2ESJ_EENS1_15EpilogueDefaultEEEEEvvEEEEvNT_6ParamsE,@"STO_CUDA_ENTRY STV_DEFAULT"
_ZN7cutlass13device_kernelINS_4gemm6kernel13GemmUniversalIN4cute5tupleIJiiiiEEENS1_10collective13CollectiveMmaINS1_34MainloopSm90TmaGmmaWarpSpecializedILi4ENS5_IJNS4_1CILi4EEESB_NSA_ILi1EEEEEENS1_35KernelTmaWarpSpecializedCooperativeEEENS5_IJNSA_ILi128EEESG_NSA_ILi64EEEEEENS_6half_tENS5_IJlSC_lEEESJ_SK_NS4_8TiledMMAINS4_8MMA_AtomIJNS4_4SM904GMMA26MMA_64x128x16_F32F16F16_SSILNSO_5MajorE0ELSQ_0ELNSO_7ScaleInE1ELSR_1EEEEEENS4_6LayoutINS5_IJNSA_ILi2EEESC_SC_EEENS5_IJSC_NSA_ILi0EEESX_EEEEENS5_IJNS4_10UnderscoreES10_S10_EEEEENS4_23SM90_TMA_LOAD_MULTICASTENS4_14ComposedLayoutINS4_7SwizzleILi3ELi4ELi3EEENS4_18smem_ptr_flag_bitsILi16EEENSU_INS5_IJNSA_ILi8EEESH_EEENS5_IJSH_SC_EEEEEEEvNS4_8identityES13_S1D_vS1E_EENS_8epilogue10collective6detail29Sm90TmaWarpSpecializedAdapterINS1H_15DefaultEpilogueISJ_SK_SK_NS1G_6thread17LinearCombinationISJ_Li1EffLNS1L_9ScaleType4KindE0ELNS_15FloatRoundStyleE2ESJ_EENS1_15EpilogueDefaultEEEEEvvEEEEvNT_6ParamsE:
[----:B------:R-:W0:Y:S01]  /*0000*/  LDC R1, c[0x0][0x28] ;  /* 0x00000a00ff017b82 */ /* 0x000e220000000800 */
[----:B------:R-:W1:Y:S01]  /*0010*/  S2R R95, SR_TID.X ;  /* 0x00000000005f7919 */ /* 0x000e620000002100 */
[----:B------:R-:W-:Y:S01]  /*0020*/  ELECT P0, URZ, PT ;  /* 0x00000000003f782f */ /* 0x000fe20003800000 */
[----:B------:R-:W-:Y:S01]  /*0030*/  BSSY B0, `(.L_x_0) ;  /* 0x000000f000007945 */ /* 0x000fe20003800000 */
[--C-:B-1----:R-:W-:Y:S02]  /*0040*/  SHF.R.U32.HI R0, RZ, 0x5, R95.reuse ;  /* 0x00000005ff007819 */ /* 0x102fe4000001165f */
[----:B------:R-:W-:-:S03]  /*0050*/  SHF.R.U32.HI R6, RZ, 0x7, R95 ;  /* 0x00000007ff067819 */ /* 0x000fc6000001165f */
[----:B------:R-:W1:Y:S04]  /*0060*/  SHFL.IDX PT, R2, R0, RZ, 0x1f ;  /* 0x00001fff00027589 */ /* 0x000e6800000e0000 */
[----:B------:R2:W3:Y:S01]  /*0070*/  SHFL.IDX PT, R5, R6, RZ, 0x1f ;  /* 0x00001fff06057589 */ /* 0x0004e200000e0000 */
[----:B-1----:R-:W-:-:S13]  /*0080*/  ISETP.NE.OR P0, PT, R2, RZ, !P0 ;  /* 0x000000ff0200720c */ /* 0x002fda0004705670 */
[----:B0-23--:R-:W-:Y:S05]  /*0090*/  @P0 BRA `(.L_x_1) ;  /* 0x0000000000200947 */ /* 0x00dfea0003800000 */
[----:B------:R-:W-:Y:S02]  /*00a0*/  ULDC.64 UR4, c[0x0][0x198] ;  /* 0x0000660000047ab9 */ /* 0x000fe40000000a00 */
[----:B------:R-:W-:Y:S02]  /*00b0*/  UIADD3 UR6, UP0, UR4, 0xf0, URZ ;  /* 0x000000f004067890 */ /* 0x000fe4000ff1e03f */
[----:B------:R-:W-:Y:S02]  /*00c0*/  UIADD3 UR4, UP1, UR4, 0x1f0, URZ ;  /* 0x000001f004047890 */ /* 0x000fe4000ff3e03f */
[----:B------:R-:W-:Y:S02]  /*00d0*/  UIADD3.X UR7, URZ, UR5, URZ, UP0, !UPT ;  /* 0x000000053f077290 */ /* 0x000fe400087fe43f */
[----:B------:R-:W-:-:S07]  /*00e0*/  UIADD3.X UR5, URZ, UR5, URZ, UP1, !UPT ;  /* 0x000000053f057290 */ /* 0x000fce0008ffe43f */
[----:B------:R0:W-:Y:S02]  /*00f0*/  UTMACCTL.PF [UR6] ;  /* 0x00000000060079b9 */ /* 0x0001e40008040000 */
[----:B------:R0:W-:Y:S02]  /*0100*/  UTMACCTL.PF [UR4] ;  /* 0x00000000040079b9 */ /* 0x0001e40008040000 */
[----:B0-----:R-:W-:Y:S01]  /*0110*/  NOP ;  /* 0x0000000000007918 */ /* 0x001fe20000000000 */
.L_x_1:
[----:B------:R-:W-:Y:S05]  /*0120*/  BSYNC B0 ;  /* 0x0000000000007941 */ /* 0x000fea0003800000 */
.L_x_0:
[----:B------:R-:W0:Y:S01]  /*0130*/  SHFL.IDX PT, R3, R0, RZ, 0x1f ;  /* 0x00001fff00037589 */ /* 0x000e2200000e0000 */
[----:B------:R-:W-:-:S04]  /*0140*/  SHF.R.S32.HI R4, RZ, 0x1f, R95 ;  /* 0x0000001fff047819 */ /* 0x000fc8000001145f */
[----:B------:R-:W-:Y:S02]  /*0150*/  LEA.HI R4, R4, R95, RZ, 0x7 ;  /* 0x0000005f04047211 */ /* 0x000fe400078f38ff */
[----:B0-----:R-:W-:-:S13]  /*0160*/  ISETP.NE.AND P0, PT, R3, RZ, PT ;  /* 0x000000ff0300720c */ /* 0x001fda0003f05270 */
[----:B------:R-:W-:Y:S05]  /*0170*/  @P0 BRA `(.L_x_2) ;  /* 0x0000000000580947 */ /* 0x000fea0003800000 */
[----:B------:R-:W0:Y:S01]  /*0180*/  S2UR UR8, SR_CgaCtaId ;  /* 0x00000000000879c3 */ /* 0x000e220000008800 */
[----:B------:R-:W-:Y:S01]  /*0190*/  UMOV UR4, 0x400 ;  /* 0x0000040000047882 */ /* 0x000fe20000000000 */
[----:B------:R-:W-:Y:S01]  /*01a0*/  UMOV UR5, 0x1 ;  /* 0x0000000100057882 */ /* 0x000fe20000000000 */
[----:B------:R-:W-:Y:S01]  /*01b0*/  UMOV UR6, 0xe ;  /* 0x0000000e00067882 */ /* 0x000fe20000000000 */
[----:B------:R-:W-:Y:S01]  /*01c0*/  ELECT P0, URZ, PT ;  /* 0x00000000003f782f */ /* 0x000fe20003800000 */
[----:B------:R-:W-:-:S04]  /*01d0*/  UIADD3 UR6, -UR6, 0x100000, URZ ;  /* 0x0010000006067890 */ /* 0x000fc8000fffe13f */
[----:B------:R-:W-:Y:S02]  /*01e0*/  USHF.L.U32 UR7, UR6, 0xb, URZ ;  /* 0x0000000b06077899 */ /* 0x000fe4000800063f */
[----:B------:R-:W-:Y:S02]  /*01f0*/  USHF.L.U32 UR6, UR6, 0x1, URZ ;  /* 0x0000000106067899 */ /* 0x000fe4000800063f */
[----:B0-----:R-:W-:Y:S02]  /*0200*/  ULEA UR8, UR8, UR4, 0x18 ;  /* 0x0000000408087291 */ /* 0x001fe4000f8ec03f */
[----:B------:R-:W-:-:S04]  /*0210*/  UIADD3 UR4, -UR5, 0x100000, URZ ;  /* 0x0010000005047890 */ /* 0x000fc8000fffe13f */
[----:B------:R-:W-:Y:S02]  /*0220*/  USHF.L.U32 UR5, UR4, 0xb, URZ ;  /* 0x0000000b04057899 */ /* 0x000fe4000800063f */
[----:B------:R-:W-:Y:S01]  /*0230*/  USHF.L.U32 UR4, UR4, 0x1, URZ ;  /* 0x0000000104047899 */ /* 0x000fe2000800063f */
[----:B------:R-:W0:Y:S11]  /*0240*/  FENCE.VIEW.ASYNC.S ;  /* 0x00000000000073c6 */ /* 0x000e360000000000 */
[----:B0-----:R0:W1:Y:S01]  /*0250*/  SYNCS.EXCH.64 URZ, [UR8], UR4 ;  /* 0x00000004083f75b2 */ /* 0x0010620008000100 */
[----:B------:R0:W2:Y:S01]  /*0260*/  SYNCS.EXCH.64 URZ, [UR8+0x20], UR6 ;  /* 0x00002006083f75b2 */ /* 0x0000a20008000100 */
[----:B------:R0:W3:Y:S01]  /*0270*/  SYNCS.EXCH.64 URZ, [UR8+0x8], UR4 ;  /* 0x00000804083f75b2 */ /* 0x0000e20008000100 */
[----:B------:R0:W4:Y:S01]  /*0280*/  SYNCS.EXCH.64 URZ, [UR8+0x28], UR6 ;  /* 0x00002806083f75b2 */ /* 0x0001220008000100 */
[----:B------:R0:W0:Y:S01]  /*0290*/  SYNCS.EXCH.64 URZ, [UR8+0x10], UR4 ;  /* 0x00001004083f75b2 */ /* 0x0000220008000100 */
[----:B------:R0:W0:Y:S01]  /*02a0*/  SYNCS.EXCH.64 URZ, [UR8+0x30], UR6 ;  /* 0x00003006083f75b2 */ /* 0x0000220008000100 */
[----:B------:R0:W0:Y:S01]  /*02b0*/  SYNCS.EXCH.64 URZ, [UR8+0x18], UR4 ;  /* 0x00001804083f75b2 */ /* 0x0000220008000100 */
[----:B------:R0:W0:Y:S01]  /*02c0*/  SYNCS.EXCH.64 URZ, [UR8+0x38], UR6 ;  /* 0x00003806083f75b2 */ /* 0x0000220008000100 */
[----:B------:R-:W-:Y:S01]  /*02d0*/  NOP ;  /* 0x0000000000007918 */ /* 0x000fe20000000000 */
.L_x_2:
[----:B0-----:R-:W0:Y:S01]  /*02e0*/  S2UR UR8, SR_CTAID.X ;  /* 0x00000000000879c3 */ /* 0x001e220000002500 */
[----:B------:R-:W-:Y:S01]  /*02f0*/  LOP3.LUT R4, R4, 0xffffff80, RZ, 0xc0, !PT ;  /* 0xffffff8004047812 */ /* 0x000fe200078ec0ff */
[----:B------:R-:W5:Y:S01]  /*0300*/  SHFL.IDX PT, R0, R0, RZ, 0x1f ;  /* 0x00001fff00007589 */ /* 0x000f6200000e0000 */
[----:B------:R-:W-:Y:S01]  /*0310*/  SHF.R.S32.HI R12, RZ, 0x1f, R3 ;  /* 0x0000001fff0c7819 */ /* 0x000fe20000011403 */
[----:B------:R-:W-:Y:S01]  /*0320*/  ULDC UR4, c[0x0][0x150] ;  /* 0x0000540000047ab9 */ /* 0x000fe20000000800 */
[----:B------:R-:W-:Y:S01]  /*0330*/  ELECT P0, URZ, PT ;  /* 0x00000000003f782f */ /* 0x000fe20003800000 */
[----:B------:R-:W-:Y:S01]  /*0340*/  IMAD.IADD R8, R95, 0x1, -R4 ;  /* 0x000000015f087824 */ /* 0x000fe200078e0a04 */
[----:B------:R-:W-:Y:S01]  /*0350*/  LEA.HI R12, R12, R3, RZ, 0x2 ;  /* 0x000000030c0c7211 */ /* 0x000fe200078f10ff */
[----:B------:R-:W1:Y:S01]  /*0360*/  S2R R4, SR_CTAID.Y ;  /* 0x0000000000047919 */ /* 0x000e620000002600 */
[----:B------:R-:W2:Y:S01]  /*0370*/  LDC R11, c[0x0][0x144] ;  /* 0x00005100ff0b7b82 */ /* 0x000ea20000000800 */
[----:B------:R-:W-:Y:S01]  /*0380*/  NOP ;  /* 0x0000000000007918 */ /* 0x000fe20000000000 */
[----:B------:R-:W-:Y:S01]  /*0390*/  SHF.R.S32.HI R7, RZ, 0x1f, R8 ;  /* 0x0000001fff077819 */ /* 0x000fe20000011408 */
[----:B------:R-:W-:Y:S01]  /*03a0*/  NOP ;  /* 0x0000000000007918 */ /* 0x000fe20000000000 */
[----:B------:R-:W-:Y:S01]  /*03b0*/  LOP3.LUT R12, R12, 0x3ffffffc, RZ, 0xc0, !PT ;  /* 0x3ffffffc0c0c7812 */ /* 0x000fe200078ec0ff */
[----:B------:R-:W-:Y:S01]  /*03c0*/  IMAD.MOV.U32 R22, RZ, RZ, 0x1 ;  /* 0x00000001ff167424 */ /* 0x000fe200078e00ff */
[----:B------:R-:W-:-:S02]  /*03d0*/  LEA.HI R7, R7, R8, RZ, 0x3 ;  /* 0x0000000807077211 */ /* 0x000fc400078f18ff */
[----:B------:R-:W-:Y:S01]  /*03e0*/  ISETP.NE.AND P3, PT, R5, RZ, PT ;  /* 0x000000ff0500720c */ /* 0x000fe20003f65270 */
[----:B------:R-:W-:Y:S01]  /*03f0*/  IMAD.IADD R3, R3, 0x1, -R12 ;  /* 0x0000000103037824 */ /* 0x000fe200078e0a0c */
[--C-:B------:R-:W-:Y:S01]  /*0400*/  SHF.R.S32.HI R9, RZ, 0x3, R7.reuse ;  /* 0x00000003ff097819 */ /* 0x100fe20000011407 */
[----:B------:R-:W3:Y:S01]  /*0410*/  LDC R12, c[0x0][0x140] ;  /* 0x00005000ff0c7b82 */ /* 0x000ee20000000800 */
[----:B------:R-:W-:Y:S02]  /*0420*/  SHF.R.S32.HI R10, RZ, 0x1f, R7 ;  /* 0x0000001fff0a7819 */ /* 0x000fe40000011407 */
[----:B0-----:R-:W-:Y:S02]  /*0430*/  I2FP.F32.U32 R7, UR8 ;  /* 0x0000000800077c45 */ /* 0x001fe40008201000 */
[----:B------:R-:W-:Y:S02]  /*0440*/  LEA.HI R10, R10, R9, RZ, 0x2 ;  /* 0x000000090a0a7211 */ /* 0x000fe400078f10ff */
[----:B-----5:R-:W-:Y:S01]  /*0450*/  ISETP.NE.OR P0, PT, R0, RZ, !P0 ;  /* 0x000000ff0000720c */ /* 0x020fe20004705670 */
[----:B------:R-:W-:Y:S01]  /*0460*/  FMUL R7, R7, UR4 ;  /* 0x0000000407077c20 */ /* 0x000fe20008400000 */
[----:B------:R-:W-:Y:S01]  /*0470*/  LOP3.LUT R10, R10, 0xfffffffc, RZ, 0xc0, !PT ;  /* 0xfffffffc0a0a7812 */ /* 0x000fe200078ec0ff */
[----:B------:R-:W-:-:S04]  /*0480*/  ULDC UR4, c[0x0][0x154] ;  /* 0x0000550000047ab9 */ /* 0x000fc80000000800 */
[----:B------:R-:W0:Y:S01]  /*0490*/  F2I.U32.TRUNC.NTZ R7, R7 ;  /* 0x0000000700077305 */ /* 0x000e22000020f000 */
[----:B------:R-:W-:-:S04]  /*04a0*/  IMAD.IADD R10, R9, 0x1, -R10 ;  /* 0x00000001090a7824 */ /* 0x000fc800078e0a0a */
[----:B------:R-:W-:Y:S01]  /*04b0*/  IMAD R10, R3, 0x4, R10 ;  /* 0x00000004030a7824 */ /* 0x000fe200078e020a */
[----:B------:R-:W-:Y:S01]  /*04c0*/  VOTEU.ALL UP0, P0 ;  /* 0x00000000003f7886 */ /* 0x000fe20000000000 */
[----:B------:R-:W-:Y:S02]  /*04d0*/  VOTEU.ALL UP1, P0 ;  /* 0x00000000003f7886 */ /* 0x000fe40000020000 */
[----:B------:R-:W-:Y:S01]  /*04e0*/  IMAD.SHL.U32 R19, R10, 0x4, RZ ;  /* 0x000000040a137824 */ /* 0x000fe200078e00ff */
[----:B------:R-:W-:Y:S01]  /*04f0*/  SHF.R.S32.HI R3, RZ, 0x1f, R10 ;  /* 0x0000001fff037819 */ /* 0x000fe2000001140a */
[----:B------:R-:W5:Y:S01]  /*0500*/  @!UP0 S2UR UR7, SR_CgaCtaId ;  /* 0x00000000000789c3 */ /* 0x000f620000008800 */
[----:B------:R-:W-:Y:S01]  /*0510*/  @!UP0 UMOV UR6, 0x400 ;  /* 0x0000040000068882 */ /* 0x000fe20000000000 */
[----:B---3--:R-:W-:Y:S01]  /*0520*/  ISETP.EQ.U32.AND P2, PT, R12, 0x1, PT ;  /* 0x000000010c00780c */ /* 0x008fe20003f42070 */
[----:B0-----:R-:W-:Y:S01]  /*0530*/  IMAD.MOV R14, RZ, RZ, -R7 ;  /* 0x000000ffff0e7224 */ /* 0x001fe200078e0a07 */
[----:B------:R-:W-:-:S02]  /*0540*/  LEA.HI R0, R3, R10, RZ, 0x2 ;  /* 0x0000000a03007211 */ /* 0x000fc400078f10ff */
[----:B------:R-:W-:Y:S01]  /*0550*/  LOP3.LUT R19, R10, 0xc, R19, 0x78, !PT ;  /* 0x0000000c0a137812 */ /* 0x000fe200078e7813 */
[----:B--2---:R-:W-:Y:S01]  /*0560*/  IMAD R3, R11, R14, UR8 ;  /* 0x000000080b037e24 */ /* 0x004fe2000f8e020e */
[----:B------:R-:W-:Y:S01]  /*0570*/  LOP3.LUT R9, R0, 0xfffffffc, RZ, 0xc0, !PT ;  /* 0xfffffffc00097812 */ /* 0x000fe200078ec0ff */
[----:B------:R-:W0:Y:S01]  /*0580*/  LDC R7, c[0x0][0x148] ;  /* 0x00005200ff077b82 */ /* 0x000e220000000800 */
[----:B-1----:R-:W-:-:S03]  /*0590*/  I2FP.F32.U32 R11, R4 ;  /* 0x00000004000b7245 */ /* 0x002fc60000201000 */
[----:B------:R-:W-:Y:S01]  /*05a0*/  IMAD.IADD R0, R10, 0x1, -R9 ;  /* 0x000000010a007824 */ /* 0x000fe200078e0a09 */
[----:B------:R-:W-:Y:S01]  /*05b0*/  SHF.R.S32.HI R9, RZ, 0x1f, R2 ;  /* 0x0000001fff097819 */ /* 0x000fe20000011402 */
[----:B------:R-:W-:Y:S01]  /*05c0*/  FMUL R11, R11, UR4 ;  /* 0x000000040b0b7c20 */ /* 0x000fe20008400000 */
[----:B------:R-:W-:Y:S01]  /*05d0*/  UMOV UR4, 0x20 ;  /* 0x0000002000047882 */ /* 0x000fe20000000000 */
[----:B------:R-:W-:Y:S01]  /*05e0*/  VIADD R10, R5, 0xffffffff ;  /* 0xffffffff050a7836 */ /* 0x000fe20000000000 */
[----:B------:R-:W-:Y:S01]  /*05f0*/  ISETP.NE.AND P4, PT, R0, R3, PT ;  /* 0x000000030000720c */ /* 0x000fe20003f85270 */
[----:B------:R-:W-:-:S04]  /*0600*/  @!UP0 UIADD3 UR4, -UR4, 0x100000, URZ ;  /* 0x0010000004048890 */ /* 0x000fc8000fffe13f */
[----:B------:R-:W-:Y:S02]  /*0610*/  @!UP0 USHF.L.U32 UR5, UR4, 0xb, URZ ;  /* 0x0000000b04058899 */ /* 0x000fe4000800063f */
[----:B------:R-:W-:Y:S01]  /*0620*/  @!UP0 USHF.L.U32 UR4, UR4, 0x1, URZ ;  /* 0x0000000104048899 */ /* 0x000fe2000800063f */
[----:B------:R-:W-:Y:S01]  /*0630*/  LEA.HI R9, R9, R2, RZ, 0x2 ;  /* 0x0000000209097211 */ /* 0x000fe200078f10ff */
[----:B------:R-:W1:Y:S01]  /*0640*/  F2I.U32.TRUNC.NTZ R11, R11 ;  /* 0x0000000b000b7305 */ /* 0x000e62000020f000 */
[----:B------:R-:W-:Y:S01]  /*0650*/  ISETP.GE.U32.AND P6, PT, R10, 0x2, PT ;  /* 0x000000020a00780c */ /* 0x000fe20003fc6070 */
[----:B-----5:R-:W-:Y:S01]  /*0660*/  @!UP0 ULEA UR6, UR7, UR6, 0x18 ;  /* 0x0000000607068291 */ /* 0x020fe2000f8ec03f */
[----:B------:R-:W-:Y:S01]  /*0670*/  LOP3.LUT R9, R9, 0xfffffffc, RZ, 0xc0, !PT ;  /* 0xfffffffc09097812 */ /* 0x000fe200078ec0ff */
[----:B------:R-:W-:Y:S01]  /*0680*/  VOTEU.ALL UP0, P0 ;  /* 0x00000000003f7886 */ /* 0x000fe20000000000 */
[----:B------:R-:W-:-:S03]  /*0690*/  LOP3.LUT P0, RZ, R8, 0x7, RZ, 0xc0, !PT ;  /* 0x0000000708ff7812 */ /* 0x000fc6000780c0ff */
[----:B------:R-:W-:Y:S01]  /*06a0*/  IMAD.IADD R0, R2, 0x1, -R9 ;  /* 0x0000000102007824 */ /* 0x000fe200078e0a09 */
[----:B------:R-:W-:Y:S02]  /*06b0*/  ISETP.LT.U32.AND P0, PT, R19, 0x10, !P0 ;  /* 0x000000101300780c */ /* 0x000fe40004701070 */
[----:B------:R-:W-:Y:S02]  /*06c0*/  @P4 SHF.R.S32.HI R2, RZ, 0x1f, R19 ;  /* 0x0000001fff024819 */ /* 0x000fe40000011413 */
[----:B------:R-:W-:Y:S01]  /*06d0*/  ISETP.NE.AND P1, PT, R0, 0x3, PT ;  /* 0x000000030000780c */ /* 0x000fe20003f25270 */
[----:B------:R-:W2:Y:S02]  /*06e0*/  FENCE.VIEW.ASYNC.S ;  /* 0x00000000000073c6 */ /* 0x000ea40000000000 */
[----:B--2---:R2:W3:Y:S01]  /*06f0*/  @!UP0 SYNCS.EXCH.64 URZ, [UR6+0x50], UR4 ;  /* 0x00005004063f85b2 */ /* 0x0044e20008000100 */
[----:B-1----:R-:W-:Y:S01]  /*0700*/  IMAD.MOV R20, RZ, RZ, -R11 ;  /* 0x000000ffff147224 */ /* 0x002fe200078e0a0b */
[----:B------:R-:W-:-:S02]  /*0710*/  @P4 LEA.HI R2, R2, R19, RZ, 0x2 ;  /* 0x0000001302024211 */ /* 0x000fc400078f10ff */
[----:B------:R-:W-:Y:S01]  /*0720*/  ISETP.EQ.OR P1, PT, R0, RZ, !P1 ;  /* 0x000000ff0000720c */ /* 0x000fe20004f22670 */
[----:B0-----:R-:W-:Y:S01]  /*0730*/  IMAD R9, R7, R20, R4 ;  /* 0x0000001407097224 */ /* 0x001fe200078e0204 */
[----:B------:R-:W-:Y:S02]  /*0740*/  @P4 SHF.R.S32.HI R2, RZ, 0x2, R2 ;  /* 0x00000002ff024819 */ /* 0x000fe40000011402 */
[----:B------:R-:W-:Y:S02]  /*0750*/  ISETP.EQ.AND P1, PT, R5, RZ, P1 ;  /* 0x000000ff0500720c */ /* 0x000fe40000f22270 */
[----:B------:R-:W-:Y:S02]  /*0760*/  @P4 ISETP.NE.AND P5, PT, R2, R9, PT ;  /* 0x000000090200420c */ /* 0x000fe40003fa5270 */
[----:B------:R-:W-:Y:S02]  /*0770*/  SEL R9, RZ, 0x1, !P0 ;  /* 0x00000001ff097807 */ /* 0x000fe40004000000 */
[----:B------:R-:W-:-:S02]  /*0780*/  @P4 SEL R22, RZ, 0x1, P5 ;  /* 0x00000001ff164807 */ /* 0x000fc40002800000 */
[----:B------:R-:W-:Y:S01]  /*0790*/  SEL R18, RZ, 0x1, !P1 ;  /* 0x00000001ff127807 */ /* 0x000fe20004800000 */
[----:B------:R2:W0:Y:S01]  /*07a0*/  @!UP1 SYNCS.EXCH.64 URZ, [UR6+0x58], UR4 ;  /* 0x00005804063f95b2 */ /* 0x0004220008000100 */
[----:B------:R-:W-:Y:S01]  /*07b0*/  LOP3.LUT R22, R22, R9, RZ, 0xc0, !PT ;  /* 0x0000000916167212 */ /* 0x000fe200078ec0ff */
[----:B------:R-:W-:Y:S01]  /*07c0*/  NOP ;  /* 0x0000000000007918 */ /* 0x000fe20000000000 */
[----:B------:R-:W-:Y:S02]  /*07d0*/  LOP3.LUT R11, R95, 0x7f, RZ, 0xc0, !PT ;  /* 0x0000007f5f0b7812 */ /* 0x000fe400078ec0ff */
[----:B------:R-:W-:Y:S01]  /*07e0*/  SEL R18, R18, 0x2, P6 ;  /* 0x0000000212127807 */ /* 0x000fe20003000000 */
[----:B--23--:R-:W-:Y:S06]  /*07f0*/  @!P2 BRA `(.L_x_3) ;  /* 0x000000000008a947 */ /* 0x00cfec0003800000 */
[----:B0---4-:R-:W-:Y:S01]  /*0800*/  UCGABAR_ARV ;  /* 0x00000000000079c7 */ /* 0x011fe20008000000 */
[----:B------:R-:W-:Y:S05]  /*0810*/  BRA `(.L_x_4) ;  /* 0x0000000000047947 */ /* 0x000fea0003800000 */
.L_x_3:
[----:B0---4-:R-:W-:Y:S01]  /*0820*/  NOP ;  /* 0x0000000000007918 */ /* 0x011fe20000000000 */
.L_x_4:
[----:B------:R-:W0:Y:S01]  /*0830*/  LDC R2, c[0x0][0x65c] ;  /* 0x00019700ff027b82 */ /* 0x000e220000000800 */
[----:B------:R-:W-:Y:S02]  /*0840*/  IMAD.U32 R8, RZ, RZ, UR8 ;  /* 0x00000008ff087e24 */ /* 0x000fe4000f8e00ff */
[----:B------:R-:W-:Y:S01]  /*0850*/  IMAD.MOV.U32 R9, RZ, RZ, RZ ;  /* 0x000000ffff097224 */ /* 0x000fe200078e00ff */
[----:B0-----:R-:W-:-:S04]  /*0860*/  ISETP.NE.AND P1, PT, R2, 0x1, PT ;  /* 0x000000010200780c */ /* 0x001fc80003f25270 */
[----:B------:R-:W-:-:S09]  /*0870*/  P2R R5, PR, RZ, 0x2 ;  /* 0x00000002ff057803 */ /* 0x000fd20000000000 */
[----:B------:R-:W0:Y:S01]  /*0880*/  @P1 LDC R17, c[0x0][0x10] ;  /* 0x00000400ff111b82 */ /* 0x000e220000000800 */
[----:B------:R-:W-:Y:S02]  /*0890*/  @P1 IMAD.MOV.U32 R5, RZ, RZ, RZ ;  /* 0x000000ffff051224 */ /* 0x000fe400078e00ff */
[----:B------:R-:W-:-:S05]  /*08a0*/  @P1 IMAD.MOV.U32 R15, RZ, RZ, RZ ;  /* 0x000000ffff0f1224 */ /* 0x000fca00078e00ff */
[----:B------:R-:W1:Y:S01]  /*08b0*/  @!P1 LDC R13, c[0x0][0xc] ;  /* 0x00000300ff0d9b82 */ /* 0x000e620000000800 */
[----:B------:R-:W-:Y:S01]  /*08c0*/  ULDC UR4, c[0x0][0xc] ;  /* 0x0000030000047ab9 */ /* 0x000fe20000000800 */
[----:B------:R-:W-:Y:S01]  /*08d0*/  ULDC UR5, c[0x0][0x10] ;  /* 0x0000040000057ab9 */ /* 0x000fe20000000800 */
[----:B------:R-:W-:Y:S01]  /*08e0*/  ULDC UR6, c[0x0][0x14] ;  /* 0x0000050000067ab9 */ /* 0x000fe20000000800 */
[----:B------:R-:W-:-:S04]  /*08f0*/  UIMAD.WIDE.U32 UR4, UR4, UR5, URZ ;  /* 0x00000005040472a5 */ /* 0x000fc8000f8e003f */
[----:B------:R-:W-:Y:S02]  /*0900*/  UIMAD.WIDE.U32 UR36, UR4, UR6, URZ ;  /* 0x00000006042472a5 */ /* 0x000fe4000f8e003f */
[----:B------:R-:W-:-:S04]  /*0910*/  UIMAD UR42, UR5, UR6, URZ ;  /* 0x00000006052a72a4 */ /* 0x000fc8000f8e023f */
[----:B------:R-:W-:Y:S01]  /*0920*/  UIADD3 UR42, UR37, UR42, URZ ;  /* 0x0000002a252a7290 */ /* 0x000fe2000fffe03f */
[----:B0-----:R-:W-:-:S04]  /*0930*/  @P1 IMAD.WIDE.U32 R16, R17, UR8, R4 ;  /* 0x0000000811101c25 */ /* 0x001fc8000f8e0004 */
[----:B------:R-:W-:Y:S02]  /*0940*/  @P1 IMAD.IADD R17, R17, 0x1, R15 ;  /* 0x0000000111111824 */ /* 0x000fe400078e020f */
[----:B-1----:R-:W-:-:S04]  /*0950*/  @!P1 IMAD.WIDE.U32 R8, R4, R13, R8 ;  /* 0x0000000d04089225 */ /* 0x002fc800078e0008 */
[----:B------:R-:W-:Y:S02]  /*0960*/  @!P1 IMAD.MOV.U32 R16, RZ, RZ, R8 ;  /* 0x000000ffff109224 */ /* 0x000fe400078e0008 */
[----:B------:R-:W-:Y:S01]  /*0970*/  @!P1 IMAD.MOV.U32 R17, RZ, RZ, R9 ;  /* 0x000000ffff119224 */ /* 0x000fe200078e0009 */
[----:B------:R-:W-:Y:S06]  /*0980*/  @!P2 BRA `(.L_x_5) ;  /* 0x00000000000ca947 */ /* 0x000fec0003800000 */
[----:B------:R-:W-:Y:S01]  /*0990*/  UCGABAR_WAIT ;  /* 0x0000000000007dc7 */ /* 0x000fe20008000000 */
[----:B------:R-:W-:Y:S01]  /*09a0*/  CCTL.IVALL ;  /* 0x00000000ff00798f */ /* 0x000fe20002000000 */
[----:B------:R-:W-:Y:S05]  /*09b0*/  BRA `(.L_x_6) ;  /* 0x0000000000047947 */ /* 0x000fea0003800000 */
.L_x_5:
[----:B------:R-:W-:Y:S06]  /*09c0*/  BAR.SYNC.DEFER_BLOCKING 0x0 ;  /* 0x0000000000007b1d */ /* 0x000fec0000010000 */
.L_x_6:
[----:B------:R-:W-:Y:S05]  /*09d0*/  @!P3 BRA `(.L_x_7) ;  /* 0x0000005c0098b947 */ /* 0x000fea0003800000 */
[----:B------:R-:W-:-:S13]  /*09e0*/  ISETP.GT.U32.AND P0, PT, R10, 0x1, PT ;  /* 0x000000010a00780c */ /* 0x000fda0003f04070 */
[----:B------:R-:W-:Y:S05]  /*09f0*/  @P0 EXIT ;  /* 0x000000000000094d */ /* 0x000fea0003800000 */
[----:B------:R-:W-:Y:S01]  /*0a00*/  ULDC.64 UR4, c[0x0][0x650] ;  /* 0x0001940000047ab9 */ /* 0x000fe20000000a00 */
[----:B------:R-:W-:Y:S01]  /*0a10*/  PRMT R0, RZ, 0x7610, R0 ;  /* 0x00007610ff007816 */ /* 0x000fe20000000000 */
[----:B------:R-:W-:Y:S01]  /*0a20*/  IMAD.MOV.U32 R103, RZ, RZ, -0x1 ;  /* 0xffffffffff677424 */ /* 0x000fe200078e00ff */
[----:B------:R-:W-:Y:S01]  /*0a30*/  ISETP.GE.U32.AND P0, PT, R16, UR4, PT ;  /* 0x0000000410007c0c */ /* 0x000fe2000bf06070 */
[----:B------:R-:W-:Y:S02]  /*0a40*/  IMAD.MOV.U32 R100, RZ, RZ, -0x1 ;  /* 0xffffffffff647424 */ /* 0x000fe400078e00ff */
[----:B------:R-:W-:Y:S01]  /*0a50*/  IMAD.MOV.U32 R101, RZ, RZ, -0x1 ;  /* 0xffffffffff657424 */ /* 0x000fe200078e00ff */
[----:B------:R-:W-:-:S13]  /*0a60*/  ISETP.GE.U32.AND.EX P0, PT, R17, UR5, PT, P0 ;  /* 0x0000000511007c0c */ /* 0x000fda000bf06100 */
[----:B------:R-:W-:Y:S05]  /*0a70*/  @P0 BRA `(.L_x_8) ;  /* 0x0000000400280947 */ /* 0x000fea0003800000 */
[----:B------:R-:W0:Y:S01]  /*0a80*/  LDC.64 R24, c[0x0][0x628] ;  /* 0x00018a00ff187b82 */ /* 0x000e220000000a00 */
[----:B------:R-:W-:Y:S02]  /*0a90*/  IMAD.MOV.U32 R8, RZ, RZ, R16 ;  /* 0x000000ffff087224 */ /* 0x000fe400078e0010 */
[----:B------:R-:W-:-:S05]  /*0aa0*/  IMAD.MOV.U32 R9, RZ, RZ, R17 ;  /* 0x000000ffff097224 */ /* 0x000fca00078e0011 */
[----:B------:R-:W1:Y:S08]  /*0ab0*/  LDC R0, c[0x0][0x630] ;  /* 0x00018c00ff007b82 */ /* 0x000e700000000800 */
[----:B------:R-:W2:Y:S01]  /*0ac0*/  LDC.64 R26, c[0x0][0x620] ;  /* 0x00018800ff1a7b82 */ /* 0x000ea20000000a00 */
[----:B0-----:R-:W-:-:S04]  /*0ad0*/  ISETP.NE.U32.AND P0, PT, R24, RZ, PT ;  /* 0x000000ff1800720c */ /* 0x001fc80003f05070 */
[----:B------:R-:W-:-:S13]  /*0ae0*/  ISETP.NE.AND.EX P0, PT, R25, RZ, PT, P0 ;  /* 0x000000ff1900720c */ /* 0x000fda0003f05300 */
[----:B-12---:R-:W-:Y:S05]  /*0af0*/  @!P0 BRA `(.L_x_9) ;  /* 0x0000000000288947 */ /* 0x006fea0003800000 */
[----:B------:R-:W0:Y:S02]  /*0b00*/  LDC R15, c[0x0][0x634] ;  /* 0x00018d00ff0f7b82 */ /* 0x000e240000000800 */
[----:B0-----:R-:W-:-:S05]  /*0b10*/  IADD3 R15, P0, R16, R15, RZ ;  /* 0x0000000f100f7210 */ /* 0x001fca0007f1e0ff */
[----:B------:R-:W-:-:S04]  /*0b20*/  IMAD.X R21, RZ, RZ, R17, P0 ;  /* 0x000000ffff157224 */ /* 0x000fc800000e0611 */
[----:B------:R-:W-:-:S04]  /*0b30*/  IMAD.WIDE.U32 R8, R21, R24, RZ ;  /* 0x0000001815087225 */ /* 0x000fc800078e00ff */
[----:B------:R-:W-:-:S04]  /*0b40*/  IMAD.WIDE.U32 R12, P0, R15, R25, R8 ;  /* 0x000000190f0c7225 */ /* 0x000fc80007800008 */
[----:B------:R-:W-:-:S04]  /*0b50*/  IMAD.WIDE.U32 R8, R15, R24, RZ ;  /* 0x000000180f087225 */ /* 0x000fc800078e00ff */
[----:B------:R-:W-:Y:S01]  /*0b60*/  IMAD.X R15, RZ, RZ, RZ, P0 ;  /* 0x000000ffff0f7224 */ /* 0x000fe200000e06ff */
[----:B------:R-:W-:Y:S01]  /*0b70*/  IADD3 RZ, P0, R9, R12, RZ ;  /* 0x0000000c09ff7210 */ /* 0x000fe20007f1e0ff */
[----:B------:R-:W-:-:S04]  /*0b80*/  IMAD.MOV.U32 R14, RZ, RZ, R13 ;  /* 0x000000ffff0e7224 */ /* 0x000fc800078e000d */
[----:B------:R-:W-:-:S08]  /*0b90*/  IMAD.WIDE.U32.X R8, R21, R25, R14, P0 ;  /* 0x0000001915087225 */ /* 0x000fd000000e040e */
.L_x_9:
[----:B------:R-:W0:Y:S01]  /*0ba0*/  LDC.64 R28, c[0x0][0x640] ;  /* 0x00019000ff1c7b82 */ /* 0x000e220000000a00 */
[--C-:B------:R-:W-:Y:S01]  /*0bb0*/  SHF.R.U64 R101, R8, R0, R9.reuse ;  /* 0x0000000008657219 */ /* 0x100fe20000001209 */
[----:B------:R-:W-:Y:S01]  /*0bc0*/  IMAD R20, R7, R20, R4 ;  /* 0x0000001407147224 */ /* 0x000fe200078e0204 */
[----:B------:R-:W-:Y:S02]  /*0bd0*/  SHF.R.U32.HI R0, RZ, R0, R9 ;  /* 0x00000000ff007219 */ /* 0x000fe40000011609 */
[----:B------:R-:W-:-:S03]  /*0be0*/  IADD3 R5, P0, RZ, -R101, RZ ;  /* 0x80000065ff057210 */ /* 0x000fc60007f1e0ff */
[----:B------:R-:W1:Y:S02]  /*0bf0*/  LDC R12, c[0x0][0x618] ;  /* 0x00018600ff0c7b82 */ /* 0x000e640000000800 */
[----:B------:R-:W-:-:S04]  /*0c00*/  IMAD.X R9, RZ, RZ, ~R0, P0 ;  /* 0x000000ffff097224 */ /* 0x000fc800000e0e00 */
[-C--:B------:R-:W-:Y:S02]  /*0c10*/  IMAD R0, R9, R26.reuse, RZ ;  /* 0x0000001a09007224 */ /* 0x080fe400078e02ff */
[----:B------:R-:W2:Y:S01]  /*0c20*/  LDC R14, c[0x0][0x608] ;  /* 0x00018200ff0e7b82 */ /* 0x000ea20000000800 */
[----:B------:R-:W-:-:S04]  /*0c30*/  IMAD.WIDE.U32 R8, R5, R26, R16 ;  /* 0x0000001a05087225 */ /* 0x000fc800078e0010 */
[----:B------:R-:W-:Y:S02]  /*0c40*/  IMAD R5, R5, R27, R0 ;  /* 0x0000001b05057224 */ /* 0x000fe400078e0200 */
[----:B------:R-:W-:Y:S01]  /*0c50*/  IMAD.MOV.U32 R27, RZ, RZ, 0x1 ;  /* 0x00000001ff1b7424 */ /* 0x000fe200078e00ff */
[----:B------:R-:W3:Y:S01]  /*0c60*/  LDC R24, c[0x0][0x658] ;  /* 0x00019600ff187b82 */ /* 0x000ee20000000800 */
[----:B------:R-:W-:Y:S01]  /*0c70*/  IMAD.IADD R5, R9, 0x1, R5 ;  /* 0x0000000109057824 */ /* 0x000fe200078e0205 */
[----:B0-----:R-:W-:Y:S01]  /*0c80*/  ISETP.NE.U32.AND P0, PT, R28, RZ, PT ;  /* 0x000000ff1c00720c */ /* 0x001fe20003f05070 */
[----:B------:R-:W-:-:S03]  /*0c90*/  IMAD.MOV.U32 R9, RZ, RZ, -0x1 ;  /* 0xffffffffff097424 */ /* 0x000fc600078e00ff */
[----:B------:R-:W-:Y:S02]  /*0ca0*/  ISETP.NE.AND.EX P0, PT, R29, RZ, PT, P0 ;  /* 0x000000ff1d00720c */ /* 0x000fe40003f05300 */
[----:B------:R-:W0:Y:S01]  /*0cb0*/  LDC R21, c[0x0][0x600] ;  /* 0x00018000ff157b82 */ /* 0x000e220000000800 */
[-CC-:B-1----:R-:W-:Y:S02]  /*0cc0*/  SHF.R.U64 R10, R8, R12.reuse, R5.reuse ;  /* 0x0000000c080a7219 */ /* 0x182fe40000001205 */
[----:B------:R-:W-:-:S05]  /*0cd0*/  SHF.R.U32.HI R5, RZ, R12, R5 ;  /* 0x0000000cff057219 */ /* 0x000fca0000011605 */
[----:B------:R-:W1:Y:S01]  /*0ce0*/  LDC R23, c[0x0][0x648] ;  /* 0x00019200ff177b82 */ /* 0x000e620000000800 */
[-CC-:B--2---:R-:W-:Y:S02]  /*0cf0*/  SHF.R.U64 R30, R10, R14.reuse, R5.reuse ;  /* 0x0000000e0a1e7219 */ /* 0x184fe40000001205 */
[----:B------:R-:W-:-:S05]  /*0d00*/  SHF.R.U32.HI R5, RZ, R14, R5 ;  /* 0x0000000eff057219 */ /* 0x000fca0000011605 */
[----:B------:R-:W2:Y:S01]  /*0d10*/  LDC R25, c[0x0][0x638] ;  /* 0x00018e00ff197b82 */ /* 0x000ea20000000800 */
[-CC-:B---3--:R-:W-:Y:S02]  /*0d20*/  SHF.R.U64 R14, R30, R24.reuse, R5.reuse ;  /* 0x000000181e0e7219 */ /* 0x188fe40000001205 */
[-C--:B------:R-:W-:Y:S02]  /*0d30*/  SHF.L.U32 R0, R9, R24.reuse, RZ ;  /* 0x0000001809007219 */ /* 0x080fe400000006ff */
[----:B------:R-:W-:Y:S01]  /*0d40*/  SHF.R.U32.HI R5, RZ, R24, R5 ;  /* 0x00000018ff057219 */ /* 0x000fe20000011605 */
[----:B------:R-:W-:Y:S01]  /*0d50*/  IMAD.MOV.U32 R4, RZ, RZ, R14 ;  /* 0x000000ffff047224 */ /* 0x000fe200078e000e */
[----:B------:R-:W-:Y:S01]  /*0d60*/  LOP3.LUT R7, RZ, R0, RZ, 0x33, !PT ;  /* 0x00000000ff077212 */ /* 0x000fe200078e33ff */
[----:B------:R-:W3:Y:S01]  /*0d70*/  LDC R26, c[0x0][0x610] ;  /* 0x00018400ff1a7b82 */ /* 0x000ee20000000800 */
[----:B------:R-:W-:Y:S05]  /*0d80*/  @!P0 BRA `(.L_x_10) ;  /* 0x0000000000288947 */ /* 0x000fea0003800000 */
[----:B------:R-:W4:Y:S02]  /*0d90*/  LDC R13, c[0x0][0x64c] ;  /* 0x00019300ff0d7b82 */ /* 0x000f240000000800 */
[----:B----4-:R-:W-:-:S05]  /*0da0*/  IADD3 R13, P0, R14, R13, RZ ;  /* 0x0000000d0e0d7210 */ /* 0x010fca0007f1e0ff */
        /* <DEDUP_REMOVED lines=8> */
.L_x_10:
[----:B-1----:R-:W-:Y:S01]  /*0e30*/  SHF.R.U64 R4, R4, R23, R5 ;  /* 0x0000001704047219 */ /* 0x002fe20000001205 */
[----:B0-----:R-:W-:Y:S01]  /*0e40*/  VIADD R5, R21, 0xffffffff ;  /* 0xffffffff15057836 */ /* 0x001fe20000000000 */
[----:B------:R-:W-:Y:S02]  /*0e50*/  SHF.L.U32 R0, R27, R24, RZ ;  /* 0x000000181b007219 */ /* 0x000fe400000006ff */
[----:B------:R-:W-:Y:S01]  /*0e60*/  LOP3.LUT R7, R30, R7, RZ, 0xc0, !PT ;  /* 0x000000071e077212 */ /* 0x000fe200078ec0ff */
[----:B------:R-:W-:Y:S01]  /*0e70*/  IMAD.MOV R8, RZ, RZ, -R4 ;  /* 0x000000ffff087224 */ /* 0x000fe200078e0a04 */
[----:B------:R-:W-:Y:S02]  /*0e80*/  SEL R3, R3, R20, !P1 ;  /* 0x0000001403037207 */ /* 0x000fe40004800000 */
[----:B------:R-:W-:Y:S01]  /*0e90*/  LOP3.LUT R5, R10, R5, RZ, 0xc0, !PT ;  /* 0x000000050a057212 */ /* 0x000fe200078ec0ff */
[----:B------:R-:W-:Y:S02]  /*0ea0*/  IMAD R4, R0, R4, R7 ;  /* 0x0000000400047224 */ /* 0x000fe400078e0207 */
[----:B--2---:R-:W-:-:S02]  /*0eb0*/  IMAD R0, R8, R25, R14 ;  /* 0x0000001908007224 */ /* 0x004fc400078e020e */
[----:B---3--:R-:W-:Y:S02]  /*0ec0*/  IMAD R3, R4, R26, R3 ;  /* 0x0000001a04037224 */ /* 0x008fe400078e0203 */
[----:B------:R-:W-:Y:S02]  /*0ed0*/  IMAD.MOV.U32 R7, RZ, RZ, 0x1 ;  /* 0x00000001ff077424 */ /* 0x000fe400078e00ff */
[----:B------:R-:W-:-:S03]  /*0ee0*/  IMAD R4, R0, R21, R5 ;  /* 0x0000001500047224 */ /* 0x000fc600078e0205 */
[----:B------:R-:W-:Y:S02]  /*0ef0*/  PRMT R0, R7, 0x7610, R0 ;  /* 0x0000761007007816 */ /* 0x000fe40000000000 */
[----:B------:R-:W-:Y:S02]  /*0f00*/  SEL R100, R4, R3, !P1 ;  /* 0x0000000304647207 */ /* 0x000fe40004800000 */
[----:B------:R-:W-:-:S07]  /*0f10*/  SEL R103, R3, R4, !P1 ;  /* 0x0000000403677207 */ /* 0x000fce0004800000 */
.L_x_8:
[----:B------:R-:W-:-:S08]  /*0f20*/  NOP ;  /* 0x0000000000007918 */ /* 0x000fd00000000000 */
[----:B------:R-:W0:Y:S02]  /*0f30*/  USETMAXREG.TRY_ALLOC.CTAPOOL UP0, 0xe8 ;  /* 0x000000e8000079c8 */ /* 0x000e240008000600 */
[----:B0-----:R-:W-:-:S13]  /*0f40*/  PLOP3.LUT P0, PT, PT, PT, UP0, 0x80, 0x0 ;  /* 0x000000000000781c */ /* 0x001fda0003f0f008 */
[----:B------:R-:W-:Y:S05]  /*0f50*/  @!P0 BRA `(.L_x_8) ;  /* 0xfffffffc00f08947 */ /* 0x000fea000383ffff */
[----:B------:R-:W-:Y:S01]  /*0f60*/  ULDC.64 UR4, c[0x0][0x598] ;  /* 0x0001660000047ab9 */ /* 0x000fe20000000a00 */
[----:B------:R-:W-:Y:S01]  /*0f70*/  ULDC.64 UR38, c[0x0][0x208] ;  /* 0x0000820000267ab9 */ /* 0x000fe20000000a00 */
[----:B------:R-:W-:-:S04]  /*0f80*/  ISETP.NE.U32.AND P0, PT, RZ, UR4, PT ;  /* 0x00000004ff007c0c */ /* 0x000fc8000bf05070 */
[----:B------:R-:W-:-:S13]  /*0f90*/  ISETP.NE.AND.EX P0, PT, RZ, UR5, PT, P0 ;  /* 0x00000005ff007c0c */ /* 0x000fda000bf05300 */
[----:B------:R-:W-:Y:S05]  /*0fa0*/  @!P0 BRA `(.L_x_11) ;  /* 0x00000000001c8947 */ /* 0x000fea0003800000 */
[----:B------:R-:W0:Y:S02]  /*0fb0*/  LDC.64 R4, c[0x0][0x598] ;  /* 0x00016600ff047b82 */ /* 0x000e240000000a00 */
[----:B0-----:R-:W2:Y:S02]  /*0fc0*/  LDG.E.64 R4, desc[UR38][R4.64] ;  /* 0x0000002604047981 */ /* 0x001ea4000c1e1b00 */
[----:B--2---:R-:W-:-:S04]  /*0fd0*/  ISETP.NE.U32.AND P0, PT, R4, RZ, PT ;  /* 0x000000ff0400720c */ /* 0x004fc80003f05070 */
[----:B------:R-:W-:-:S13]  /*0fe0*/  ISETP.NE.AND.EX P0, PT, R5, RZ, PT, P0 ;  /* 0x000000ff0500720c */ /* 0x000fda0003f05300 */
[----:B------:R-:W-:Y:S05]  /*0ff0*/  @!P0 BRA `(.L_x_11) ;  /* 0x0000000000088947 */ /* 0x000fea0003800000 */
[----:B------:R0:W5:Y:S01]  /*1000*/  LD.E R23, desc[UR38][R4.64] ;  /* 0x0000002604177980 */ /* 0x000162000c101900 */
[----:B------:R-:W-:Y:S05]  /*1010*/  BRA `(.L_x_12) ;  /* 0x0000000000247947 */ /* 0x000fea0003800000 */
.L_x_11:
[----:B------:R-:W-:Y:S02]  /*1020*/  ULDC.64 UR4, c[0x0][0x588] ;  /* 0x0001620000047ab9 */ /* 0x000fe40000000a00 */
[----:B------:R-:W-:-:S04]  /*1030*/  ISETP.NE.U32.AND P0, PT, RZ, UR4, PT ;  /* 0x00000004ff007c0c */ /* 0x000fc8000bf05070 */
[----:B------:R-:W-:-:S13]  /*1040*/  ISETP.NE.AND.EX P0, PT, RZ, UR5, PT, P0 ;  /* 0x00000005ff007c0c */ /* 0x000fda000bf05300 */
[----:B------:R-:W-:Y:S05]  /*1050*/  @!P0 BRA `(.L_x_13) ;  /* 0x00000000000c8947 */ /* 0x000fea0003800000 */
[----:B------:R-:W0:Y:S02]  /*1060*/  LDC.64 R4, c[0x0][0x588] ;  /* 0x00016200ff047b82 */ /* 0x000e240000000a00 */
[----:B0-----:R1:W5:Y:S01]  /*1070*/  LDG.E R23, desc[UR38][R4.64] ;  /* 0x0000002604177981 */ /* 0x001362000c1e1900 */
[----:B------:R-:W-:Y:S05]  /*1080*/  BRA `(.L_x_12) ;  /* 0x0000000000087947 */ /* 0x000fea0003800000 */
.L_x_13:
[----:B------:R-:W-:Y:S02]  /*1090*/  ULDC UR4, c[0x0][0x580] ;  /* 0x0001600000047ab9 */ /* 0x000fe40000000800 */
[----:B------:R-:W-:-:S07]  /*10a0*/  IMAD.U32 R23, RZ, RZ, UR4 ;  /* 0x00000004ff177e24 */ /* 0x000fce000f8e00ff */
.L_x_12:
[----:B------:R-:W-:Y:S02]  /*10b0*/  ULDC.64 UR4, c[0x0][0x5a0] ;  /* 0x0001680000047ab9 */ /* 0x000fe40000000a00 */
[----:B------:R-:W-:-:S04]  /*10c0*/  ISETP.NE.U32.AND P0, PT, RZ, UR4, PT ;  /* 0x00000004ff007c0c */ /* 0x000fc8000bf05070 */
[----:B------:R-:W-:-:S13]  /*10d0*/  ISETP.NE.AND.EX P0, PT, RZ, UR5, PT, P0 ;  /* 0x00000005ff007c0c */ /* 0x000fda000bf05300 */
[----:B------:R-:W-:Y:S05]  /*10e0*/  @!P0 BRA `(.L_x_14) ;  /* 0x00000000001c8947 */ /* 0x000fea0003800000 */
[----:B01----:R-:W0:Y:S02]  /*10f0*/  LDC.64 R4, c[0x0][0x5a0] ;  /* 0x00016800ff047b82 */ /* 0x003e240000000a00 */
[----:B0-----:R-:W2:Y:S02]  /*1100*/  LDG.E.64 R4, desc[UR38][R4.64] ;  /* 0x0000002604047981 */ /* 0x001ea4000c1e1b00 */
[----:B--2---:R-:W-:-:S04]  /*1110*/  ISETP.NE.U32.AND P0, PT, R4, RZ, PT ;  /* 0x000000ff0400720c */ /* 0x004fc80003f05070 */
[----:B------:R-:W-:-:S13]  /*1120*/  ISETP.NE.AND.EX P0, PT, R5, RZ, PT, P0 ;  /* 0x000000ff0500720c */ /* 0x000fda0003f05300 */
[----:B------:R-:W-:Y:S05]  /*1130*/  @!P0 BRA `(.L_x_14) ;  /* 0x0000000000088947 */ /* 0x000fea0003800000 */
[----:B------:R0:W5:Y:S01]  /*1140*/  LD.E R90, desc[UR38][R4.64] ;  /* 0x00000026045a7980 */ /* 0x000162000c101900 */
[----:B------:R-:W-:Y:S05]  /*1150*/  BRA `(.L_x_15) ;  /* 0x0000000000247947 */ /* 0x000fea0003800000 */
.L_x_14:
[----:B------:R-:W-:Y:S02]  /*1160*/  ULDC.64 UR4, c[0x0][0x590] ;  /* 0x0001640000047ab9 */ /* 0x000fe40000000a00 */
[----:B------:R-:W-:-:S04]  /*1170*/  ISETP.NE.U32.AND P0, PT, RZ, UR4, PT ;  /* 0x00000004ff007c0c */ /* 0x000fc8000bf05070 */
[----:B------:R-:W-:-:S13]  /*1180*/  ISETP.NE.AND.EX P0, PT, RZ, UR5, PT, P0 ;  /* 0x00000005ff007c0c */ /* 0x000fda000bf05300 */
[----:B------:R-:W-:Y:S05]  /*1190*/  @!P0 BRA `(.L_x_16) ;  /* 0x00000000000c8947 */ /* 0x000fea0003800000 */
[----:B------:R-:W2:Y:S02]  /*11a0*/  LDC.64 R90, c[0x0][0x590] ;  /* 0x00016400ff5a7b82 */ /* 0x000ea40000000a00 */
[----:B--2---:R2:W5:Y:S01]  /*11b0*/  LDG.E R90, desc[UR38][R90.64] ;  /* 0x000000265a5a7981 */ /* 0x004562000c1e1900 */
[----:B------:R-:W-:Y:S05]  /*11c0*/  BRA `(.L_x_15) ;  /* 0x0000000000087947 */ /* 0x000fea0003800000 */
.L_x_16:
[----:B------:R-:W-:Y:S02]  /*11d0*/  ULDC UR4, c[0x0][0x584] ;  /* 0x0001610000047ab9 */ /* 0x000fe40000000800 */
[----:B------:R-:W-:-:S07]  /*11e0*/  IMAD.U32 R90, RZ, RZ, UR4 ;  /* 0x00000004ff5a7e24 */ /* 0x000fce000f8e00ff */
.L_x_15:
[----:B------:R-:W-:-:S13]  /*11f0*/  LOP3.LUT P0, RZ, R0, 0xff, RZ, 0xc0, !PT ;  /* 0x000000ff00ff7812 */ /* 0x000fda000780c0ff */
[----:B------:R-:W-:Y:S05]  /*1200*/  @!P0 EXIT ;  /* 0x000000000000894d */ /* 0x000fea0003800000 */
[----:B------:R-:W3:Y:S01]  /*1210*/  LDC R93, c[0x0][0x658] ;  /* 0x00019600ff5d7b82 */ /* 0x000ee20000000800 */
[----:B------:R-:W-:Y:S01]  /*1220*/  ULDC.64 UR6, c[0x0][0x288] ;  /* 0x0000a20000067ab9 */ /* 0x000fe20000000a00 */
[----:B------:R-:W-:Y:S01]  /*1230*/  LOP3.LUT R6, R6, 0x1, RZ, 0xc0, !PT ;  /* 0x0000000106067812 */ /* 0x000fe200078ec0ff */
[----:B------:R-:W-:Y:S01]  /*1240*/  UIADD3 UR4, UR7, 0x3f, URZ ;  /* 0x0000003f07047890 */ /* 0x000fe2000fffe03f */
[----:B------:R-:W-:Y:S01]  /*1250*/  SHF.R.U32.HI R0, RZ, 0x2, R95 ;  /* 0x00000002ff007819 */ /* 0x000fe2000001165f */
[----:B------:R-:W-:Y:S01]  /*1260*/  IMAD.U32 R3, RZ, RZ, UR6 ;  /* 0x00000006ff037e24 */ /* 0x000fe2000f8e00ff */
[----:B------:R-:W-:Y:S01]  /*1270*/  SHF.R.U32.HI R11, RZ, 0x1, R11 ;  /* 0x00000001ff0b7819 */ /* 0x000fe2000001160b */
[----:B------:R-:W-:Y:S01]  /*1280*/  USHF.R.S32.HI UR5, URZ, 0x1f, UR4 ;  /* 0x0000001f3f057899 */ /* 0x000fe20008011404 */
[----:B01----:R-:W0:Y:S01]  /*1290*/  LDC.64 R4, c[0x0][0x5c8] ;  /* 0x00017200ff047b82 */ /* 0x003e220000000a00 */
[----:B------:R-:W-:Y:S01]  /*12a0*/  LOP3.LUT R94, R95, 0x3, RZ, 0xc0, !PT ;  /* 0x000000035f5e7812 */ /* 0x000fe200078ec0ff */
[----:B------:R-:W-:Y:S01]  /*12b0*/  IMAD.SHL.U32 R7, R6, 0x40, RZ ;  /* 0x0000004006077824 */ /* 0x000fe200078e00ff */
[----:B------:R-:W-:Y:S01]  /*12c0*/  LOP3.LUT R0, R0, 0x7, RZ, 0xc0, !PT ;  /* 0x0000000700007812 */ /* 0x000fe200078ec0ff */
[----:B------:R-:W-:Y:S01]  /*12d0*/  ULEA.HI UR5, UR5, UR4, URZ, 0x6 ;  /* 0x0000000405057291 */ /* 0x000fe2000f8f303f */
[----:B------:R-:W-:Y:S01]  /*12e0*/  LOP3.LUT R11, R11, 0x30, RZ, 0xc0, !PT ;  /* 0x000000300b0b7812 */ /* 0x000fe200078ec0ff */
[----:B------:R-:W-:Y:S01]  /*12f0*/  IMAD R94, R94, -0x2, R3 ;  /* 0xfffffffe5e5e7824 */ /* 0x000fe200078e0203 */
[--C-:B------:R-:W-:Y:S01]  /*1300*/  LOP3.LUT R88, R7, 0x40, R0.reuse, 0xe2, !PT ;  /* 0x0000004007587812 */ /* 0x100fe200078ee200 */
[----:B------:R-:W1:Y:S01]  /*1310*/  LDC R97, c[0x0][0x600] ;  /* 0x00018000ff617b82 */ /* 0x000e620000000800 */
[----:B------:R-:W-:Y:S01]  /*1320*/  IADD3 R3, RZ, -R11, -R0 ;  /* 0x8000000bff037210 */ /* 0x000fe20007ffe800 */
[----:B------:R-:W-:Y:S01]  /*1330*/  IMAD.MOV.U32 R0, RZ, RZ, -0x1 ;  /* 0xffffffffff007424 */ /* 0x000fe200078e00ff */
[----:B------:R-:W-:Y:S01]  /*1340*/  USHF.R.S32.HI UR43, URZ, 0x6, UR5 ;  /* 0x000000063f2b7899 */ /* 0x000fe20008011405 */
[----:B------:R-:W-:Y:S01]  /*1350*/  IMAD.MOV.U32 R8, RZ, RZ, 0x1 ;  /* 0x00000001ff087424 */ /* 0x000fe200078e00ff */
[C---:B------:R-:W-:Y:S01]  /*1360*/  LOP3.LUT R96, R95.reuse, 0x80, RZ, 0xc0, !PT ;  /* 0x000000805f607812 */ /* 0x040fe200078ec0ff */
[----:B------:R-:W-:Y:S01]  /*1370*/  IMAD R3, R6, -0x40, R3 ;  /* 0xffffffc006037824 */ /* 0x000fe200078e0203 */
[----:B------:R-:W-:Y:S01]  /*1380*/  UISETP.LT.AND UP0, UPT, UR43, 0x1, UPT ;  /* 0x000000012b00788c */ /* 0x000fe2000bf01270 */
[----:B---3--:R-:W-:Y:S01]  /*1390*/  SHF.L.U32 R0, R0, R93, RZ ;  /* 0x0000005d00007219 */ /* 0x008fe200000006ff */
[----:B------:R-:W-:Y:S01]  /*13a0*/  ULDC UR4, c[0x0][0x284] ;  /* 0x0000a10000047ab9 */ /* 0x000fe20000000800 */
[----:B------:R-:W-:Y:S01]  /*13b0*/  LOP3.LUT R88, R88, R11, RZ, 0xfc, !PT ;  /* 0x0000000b58587212 */ /* 0x000fe200078efcff */
[----:B------:R-:W-:Y:S01]  /*13c0*/  USEL UR44, UR43, 0x1, UP0 ;  /* 0x000000012b2c7887 */ /* 0x000fe20008000000 */
[----:B------:R-:W-:Y:S01]  /*13d0*/  SHF.L.U32 R93, R8, R93, RZ ;  /* 0x0000005d085d7219 */ /* 0x000fe200000006ff */
[----:B------:R-:W-:Y:S01]  /*13e0*/  IMAD.SHL.U32 R95, R95, 0x2, RZ ;  /* 0x000000025f5f7824 */ /* 0x000fe200078e00ff */
[----:B------:R-:W-:Y:S01]  /*13f0*/  LOP3.LUT R102, R18, 0x1, RZ, 0xfc, !PT ;  /* 0x0000000112667812 */ /* 0x000fe200078efcff */
[----:B------:R-:W-:Y:S01]  /*1400*/  VIADD R99, R3, UR4 ;  /* 0x0000000403637c36 */ /* 0x000fe20008000000 */
[C---:B0-----:R-:W-:Y:S01]  /*1410*/  SHF.L.U64.HI R92, R4.reuse, 0x3, R5 ;  /* 0x00000003045c7819 */ /* 0x041fe20000010205 */
[----:B--2---:R-:W-:Y:S01]  /*1420*/  IMAD.SHL.U32 R91, R4, 0x8, RZ ;  /* 0x00000008045b7824 */ /* 0x004fe200078e00ff */
[----:B------:R-:W-:Y:S01]  /*1430*/  SHF.R.U32.HI R96, RZ, 0x7, R96 ;  /* 0x00000007ff607819 */ /* 0x000fe20000011660 */
[----:B------:R-:W-:Y:S01]  /*1440*/  IMAD.MOV.U32 R89, RZ, RZ, RZ ;  /* 0x000000ffff597224 */ /* 0x000fe200078e00ff */
[----:B------:R-:W-:Y:S01]  /*1450*/  LOP3.LUT R98, RZ, R0, RZ, 0x33, !PT ;  /* 0x00000000ff627212 */ /* 0x000fe200078e33ff */
[----:B------:R-:W-:Y:S01]  /*1460*/  UIADD3 UR44, UR43, -UR44, URZ ;  /* 0x8000002c2b2c7290 */ /* 0x000fe2000fffe03f */
[----:B------:R-:W-:Y:S01]  /*1470*/  UMOV UR40, URZ ;  /* 0x0000003f00287c82 */ /* 0x000fe20008000000 */
[----:B-1----:R-:W-:Y:S01]  /*1480*/  VIADD R97, R97, 0xffffffff ;  /* 0xffffffff61617836 */ /* 0x002fe20000000000 */
[----:B------:R-:W-:-:S09]  /*1490*/  UMOV UR41, URZ ;  /* 0x0000003f00297c82 */ /* 0x000fd20008000000 */
.L_x_162:
[----:B0-----:R-:W0:Y:S01]  /*14a0*/  SHFL.IDX PT, R0, R96, RZ, 0x1f ;  /* 0x00001fff60007589 */ /* 0x001e2200000e0000 */
[----:B-1----:R-:W1:Y:S01]  /*14b0*/  S2UR UR7, SR_CgaCtaId ;  /* 0x00000000000779c3 */ /* 0x002e620000008800 */
[----:B------:R-:W-:Y:S01]  /*14c0*/  UMOV UR6, 0x400 ;  /* 0x0000040000067882 */ /* 0x000fe20000000000 */
[----:B0-----:R-:W-:Y:S01]  /*14d0*/  R2UR UR4, R0 ;  /* 0x00000000000472ca */ /* 0x001fe200000e0000 */
[----:B-1----:R-:W-:-:S12]  /*14e0*/  ULEA UR6, UR7, UR6, 0x18 ;  /* 0x0000000607067291 */ /* 0x002fd8000f8ec03f */
[----:B------:R-:W-:-:S04]  /*14f0*/  ULEA.HI UR5, UR4, UR4, URZ, 0x1 ;  /* 0x0000000404057291 */ /* 0x000fc8000f8f083f */
[----:B------:R-:W-:-:S04]  /*1500*/  ULOP3.LUT UR5, UR5, 0x7fffe, URZ, 0xc0, !UPT ;  /* 0x0007fffe05057892 */ /* 0x000fc8000f8ec03f */
[----:B------:R-:W-:-:S03]  /*1510*/  UIADD3 UR5, UR4, -UR5, URZ ;  /* 0x8000000504057290 */ /* 0x000fc6000fffe03f */
[----:B------:R-:W-:Y:S01]  /*1520*/  ULDC UR4, c[0x0][0x28c] ;  /* 0x0000a30000047ab9 */ /* 0x000fe20000000800 */
[----:B------:R-:W-:Y:S01]  /*1530*/  ULEA UR5, UR5, UR6, 0xd ;  /* 0x0000000605057291 */ /* 0x000fe2000f8e683f */
[----:B------:R-:W-:-:S03]  /*1540*/  ISETP.LT.AND P0, PT, RZ, UR4, PT ;  /* 0x00000004ff007c0c */ /* 0x000fc6000bf01270 */
[----:B------:R-:W-:-:S04]  /*1550*/  UIADD3 UR5, UR5, 0x100, URZ ;  /* 0x0000010005057890 */ /* 0x000fc8000fffe03f */
[----:B------:R-:W-:-:S04]  /*1560*/  USHF.R.U32.HI UR5, URZ, 0x4, UR5 ;  /* 0x000000043f057899 */ /* 0x000fc80008011605 */
[----:B------:R-:W-:-:S04]  /*1570*/  ULOP3.LUT UR5, UR5, 0x3fff, URZ, 0xc0, !UPT ;  /* 0x00003fff05057892 */ /* 0x000fc8000f8ec03f */
[----:B------:R-:W-:Y:S01]  /*1580*/  ULOP3.LUT UR45, UR5, 0x10000, URZ, 0xfc, !UPT ;  /* 0x00010000052d7892 */ /* 0x000fe2000f8efc3f */
[----:B--2345:R-:W-:Y:S11]  /*1590*/  @P0 BRA `(.L_x_17) ;  /* 0x0000000000400947 */ /* 0x03cff60003800000 */
[----:B------:R-:W-:Y:S01]  /*15a0*/  MOV R0, 0x0 ;  /* 0x0000000000007802 */ /* 0x000fe20000000f00 */
[----:B------:R-:W-:Y:S01]  /*15b0*/  ULDC.64 UR4, c[0x4][0x68] ;  /* 0x01001a0000047ab9 */ /* 0x000fe20000000a00 */
[----:B------:R-:W-:Y:S01]  /*15c0*/  ULDC.64 UR6, c[0x4][0x8] ;  /* 0x0100020000067ab9 */ /* 0x000fe20000000a00 */
[----:B------:R-:W-:Y:S01]  /*15d0*/  IMAD.U32 R4, RZ, RZ, UR4 ;  /* 0x00000004ff047e24 */ /* 0x000fe2000f8e00ff */
[----:B------:R0:W1:Y:S01]  /*15e0*/  LDC.64 R14, c[0x4][R0] ;  /* 0x01000000000e7b82 */ /* 0x0000620000000a00 */
[----:B------:R-:W-:Y:S01]  /*15f0*/  IMAD.U32 R5, RZ, RZ, UR5 ;  /* 0x00000005ff057e24 */ /* 0x000fe2000f8e00ff */
[----:B------:R-:W-:Y:S01]  /*1600*/  ULDC.64 UR4, c[0x4][0x70] ;  /* 0x01001c0000047ab9 */ /* 0x000fe20000000a00 */
[----:B------:R-:W-:Y:S02]  /*1610*/  IMAD.U32 R10, RZ, RZ, UR6 ;  /* 0x00000006ff0a7e24 */ /* 0x000fe4000f8e00ff */
[----:B------:R-:W-:Y:S02]  /*1620*/  IMAD.U32 R6, RZ, RZ, UR4 ;  /* 0x00000004ff067e24 */ /* 0x000fe4000f8e00ff */
[----:B------:R-:W-:-:S02]  /*1630*/  IMAD.U32 R7, RZ, RZ, UR5 ;  /* 0x00000005ff077e24 */ /* 0x000fc4000f8e00ff */
[----:B------:R-:W-:Y:S02]  /*1640*/  IMAD.U32 R11, RZ, RZ, UR7 ;  /* 0x00000007ff0b7e24 */ /* 0x000fe4000f8e00ff */
[----:B------:R-:W-:Y:S02]  /*1650*/  IMAD.MOV.U32 R8, RZ, RZ, 0x1e1 ;  /* 0x000001e1ff087424 */ /* 0x000fe400078e00ff */
[----:B------:R-:W-:Y:S02]  /*1660*/  IMAD.MOV.U32 R12, RZ, RZ, 0x1 ;  /* 0x00000001ff0c7424 */ /* 0x000fe400078e00ff */
[----:B0-----:R-:W-:-:S07]  /*1670*/  IMAD.MOV.U32 R13, RZ, RZ, RZ ;  /* 0x000000ffff0d7224 */ /* 0x001fce00078e00ff */
[----:B------:R-:W-:-:S07]  /*1680*/  LEPC R20, `(.L_x_17) ;  /* 0x000000001014794e */ /* 0x000fce0000000000 */
[----:B-1---5:R-:W-:Y:S05]  /*1690*/  CALL.ABS.NOINC R14 ;  /* 0x000000000e007343 */ /* 0x022fea0003c00000 */
.L_x_17:
[----:B------:R-:W-:-:S13]  /*16a0*/  ISETP.NE.AND P0, PT, R102, 0x3, PT ;  /* 0x000000036600780c */ /* 0x000fda0003f05270 */
[----:B------:R-:W-:Y:S05]  /*16b0*/  @!P0 BRA `(.L_x_18) ;  /* 0x0000000000048947 */ /* 0x000fea0003800000 */
[----:B------:R-:W-:Y:S01]  /*16c0*/  BPT.TRAP 0x1 ;  /* 0x000000040000795c */ /* 0x000fe20000300000 */
.L_x_18:
[----:B------:R-:W0:Y:S01]  /*16d0*/  S2UR UR5, SR_CgaCtaId ;  /* 0x00000000000579c3 */ /* 0x000e220000008800 */
[----:B------:R-:W-:Y:S01]  /*16e0*/  UMOV UR4, 0x400 ;  /* 0x0000040000047882 */ /* 0x000fe20000000000 */
[----:B------:R-:W-:Y:S02]  /*16f0*/  IMAD.U32 R0, RZ, RZ, UR40 ;  /* 0x00000028ff007e24 */ /* 0x000fe4000f8e00ff */
[----:B------:R-:W-:-:S03]  /*1700*/  IMAD.U32 R3, RZ, RZ, UR41 ;  /* 0x00000029ff037e24 */ /* 0x000fc6000f8e00ff */
[----:B------:R-:W-:Y:S01]  /*1710*/  SHF.L.U32 R0, R0, 0x1f, RZ ;  /* 0x0000001f00007819 */ /* 0x000fe200000006ff */
[----:B0-----:R-:W-:-:S06]  /*1720*/  ULEA UR4, UR5, UR4, 0x18 ;  /* 0x0000000405047291 */ /* 0x001fcc000f8ec03f */
[----:B------:R-:W-:-:S04]  /*1730*/  IMAD.U32 R6, RZ, RZ, UR4 ;  /* 0x00000004ff067e24 */ /* 0x000fc8000f8e00ff */
[----:B------:R-:W-:-:S04]  /*1740*/  IMAD R3, R3, 0x8, R6 ;  /* 0x0000000803037824 */ /* 0x000fc800078e0206 */
[----:B------:R0:W1:Y:S01]  /*1750*/  SYNCS.PHASECHK.TRANS64.TRYWAIT P1, [R3+URZ], R0 ;  /* 0x00000000030075a7 */ /* 0x000062000802017f */
[----:B------:R-:W-:Y:S05]  /*1760*/  @!P0 BRA `(.L_x_19) ;  /* 0x0000000000048947 */ /* 0x000fea0003800000 */
[----:B------:R-:W-:Y:S01]  /*1770*/  BPT.TRAP 0x1 ;  /* 0x000000040000795c */ /* 0x000fe20000300000 */
.L_x_19:
[----:B------:R-:W-:-:S05]  /*1780*/  IMAD.U32 R4, RZ, RZ, UR44 ;  /* 0x0000002cff047e24 */ /* 0x000fca000f8e00ff */
[----:B------:R-:W-:Y:S01]  /*1790*/  ISETP.GE.AND P2, PT, R4, 0x1, PT ;  /* 0x000000010400780c */ /* 0x000fe20003f46270 */
[----:B-1----:R-:W-:-:S12]  /*17a0*/  @P1 BRA `(.L_x_20) ;  /* 0x0000000000081947 */ /* 0x002fd80003800000 */
[----:B------:R-:W1:Y:S02]  /*17b0*/  SYNCS.PHASECHK.TRANS64.TRYWAIT P1, [R3+URZ], R0 ;  /* 0x00000000030075a7 */ /* 0x000e64000802017f */
[----:B-1----:R-:W-:Y:S05]  /*17c0*/  @!P1 BRA `(.L_x_21) ;  /* 0x0000006400c49947 */ /* 0x002fea0003800000 */
.L_x_20:
[----:B------:R-:W-:Y:S05]  /*17d0*/  WARPSYNC.ALL ;  /* 0x0000000000007948 */ /* 0x000fea0003800000 */
[----:B------:R-:W-:Y:S01]  /*17e0*/  R2UR UR4, R6 ;  /* 0x00000000060472ca */ /* 0x000fe200000e0000 */
[----:B------:R-:W-:Y:S01]  /*17f0*/  ULEA UR5, UR41, UR45, 0xa ;  /* 0x0000002d29057291 */ /* 0x000fe2000f8e503f */
[----:B------:R-:W-:Y:S01]  /*1800*/  WARPGROUP.ARRIVE ;  /* 0x00000000000079c5 */ /* 0x000fe20000000000 */
[----:B------:R-:W-:Y:S01]  /*1810*/  UMOV UR9, 0x40000040 ;  /* 0x4000004000097882 */ /* 0x000fe20000000000 */
[----:B------:R-:W-:-:S04]  /*1820*/  UMOV UR11, 0x40000040 ;  /* 0x40000040000b7882 */ /* 0x000fc80000000000 */
[----:B------:R-:W-:-:S05]  /*1830*/  UMOV UR8, UR5 ;  /* 0x0000000500087c82 */ /* 0x000fca0008000000 */
[----:B------:R-:W-:-:S04]  /*1840*/  UIADD3 UR4, UR4, 0x10100, URZ ;  /* 0x0001010004047890 */ /* 0x000fc8000fffe03f */
[----:B------:R-:W-:-:S04]  /*1850*/  USHF.R.U32.HI UR4, URZ, 0x4, UR4 ;  /* 0x000000043f047899 */ /* 0x000fc80008011604 */
[----:B------:R-:W-:-:S04]  /*1860*/  ULOP3.LUT UR4, UR4, 0x3fff, URZ, 0xc0, !UPT ;  /* 0x00003fff04047892 */ /* 0x000fc8000f8ec03f */
[----:B------:R-:W-:-:S04]  /*1870*/  ULOP3.LUT UR4, UR4, 0x10000, URZ, 0xfc, !UPT ;  /* 0x0001000004047892 */ /* 0x000fc8000f8efc3f */
[----:B------:R-:W-:-:S07]  /*1880*/  ULEA UR6, UR41, UR4, 0xa ;  /* 0x0000000429067291 */ /* 0x000fce000f8e503f */
[----:B------:R-:W-:Y:S02]  /*1890*/  UMOV UR10, UR6 ;  /* 0x00000006000a7c82 */ /* 0x000fe40008000000 */
[----:B------:R-:W-:Y:S01]  /*18a0*/  HGMMA.64x128x16.F32 R24, gdesc[UR8], RZ, !UPT, gsb0 ;  /* 0x01e00000081879f0 */ /* 0x000fe2000c0008ff */
[----:B------:R-:W-:Y:S02]  /*18b0*/  UIADD3 UR8, UR5, 0x2, URZ ;  /* 0x0000000205087890 */ /* 0x000fe4000fffe03f */
[----:B------:R-:W-:Y:S01]  /*18c0*/  UIADD3 UR10, UR6, 0x2, URZ ;  /* 0x00000002060a7890 */ /* 0x000fe2000fffe03f */
[----:B------:R-:W-:Y:S01]  /*18d0*/  UMOV UR9, 0x40000040 ;  /* 0x4000004000097882 */ /* 0x000fe20000000000 */
[----:B------:R-:W-:Y:S01]  /*18e0*/  UMOV UR11, 0x40000040 ;  /* 0x40000040000b7882 */ /* 0x000fe20000000000 */
[----:B------:R-:W-:Y:S02]  /*18f0*/  WARPGROUP.DEPBAR.LE gsb0, 0x0 ;  /* 0x00008000000079c5 */ /* 0x000fe40000010000 */
[----:B------:R-:W-:-:S06]  /*1900*/  WARPGROUP.ARRIVE ;  /* 0x00000000000079c5 */ /* 0x000fcc0000000000 */
[----:B------:R-:W-:Y:S01]  /*1910*/  HGMMA.64x128x16.F32 R24, gdesc[UR8], R24, gsb0 ;  /* 0x01e00000081879f0 */ /* 0x000fe20008000818 */
        /* <DEDUP_REMOVED lines=13> */
[----:B------:R-:W-:Y:S03]  /*19f0*/  HGMMA.64x128x16.F32 R24, gdesc[UR8], R24, gsb0 ;  /* 0x01e00000081879f0 */ /* 0x000fe60008000818 */
[----:B------:R-:W-:Y:S02]  /*1a00*/  WARPGROUP.DEPBAR.LE gsb0, 0x0 ;  /* 0x00008000000079c5 */ /* 0x000fe40000010000 */
[----:B------:R-:W-:Y:S05]  /*1a10*/  @!P2 BRA `(.L_x_22) ;  /* 0x000000040028a947 */ /* 0x000fea0003800000 */
[----:B------:R-:W-:Y:S01]  /*1a20*/  UIADD3 UR5, UR41, 0x1, URZ ;  /* 0x0000000129057890 */ /* 0x000fe2000fffe03f */
[----:B01----:R-:W-:Y:S02]  /*1a30*/  IMAD.U32 R0, RZ, RZ, UR44 ;  /* 0x0000002cff007e24 */ /* 0x003fe4000f8e00ff */
[----:B------:R-:W-:Y:S01]  /*1a40*/  IMAD.U32 R3, RZ, RZ, UR41 ;  /* 0x00000029ff037e24 */ /* 0x000fe2000f8e00ff */
[----:B------:R-:W-:-:S04]  /*1a50*/  UISETP.NE.AND UP0, UPT, UR5, 0x4, UPT ;  /* 0x000000040500788c */ /* 0x000fc8000bf05270 */
[----:B------:R-:W-:Y:S02]  /*1a60*/  USEL UR6, URZ, 0x1, UP0 ;  /* 0x000000013f067887 */ /* 0x000fe40008000000 */
[----:B------:R-:W-:Y:S02]  /*1a70*/  USEL UR5, UR5, URZ, UP0 ;  /* 0x0000003f05057287 */ /* 0x000fe40008000000 */
[----:B------:R-:W-:-:S06]  /*1a80*/  ULOP3.LUT UR6, UR40, UR6, URZ, 0x3c, !UPT ;  /* 0x0000000628067292 */ /* 0x000fcc000f8e3c3f */
[----:B------:R-:W-:-:S07]  /*1a90*/  IMAD.U32 R7, RZ, RZ, UR6 ;  /* 0x00000006ff077e24 */ /* 0x000fce000f8e00ff */
.L_x_29:
[----:B------:R-:W-:Y:S05]  /*1aa0*/  @!P0 BRA `(.L_x_23) ;  /* 0x0000000000048947 */ /* 0x000fea0003800000 */
[----:B------:R-:W-:Y:S01]  /*1ab0*/  BPT.TRAP 0x1 ;  /* 0x000000040000795c */ /* 0x000fe20000300000 */
.L_x_23:
[----:B------:R-:W0:Y:S01]  /*1ac0*/  S2UR UR7, SR_CgaCtaId ;  /* 0x00000000000779c3 */ /* 0x000e220000008800 */
[----:B------:R-:W-:Y:S01]  /*1ad0*/  UMOV UR6, 0x400 ;  /* 0x0000040000067882 */ /* 0x000fe20000000000 */
[----:B------:R-:W-:Y:S01]  /*1ae0*/  IMAD.U32 R5, RZ, RZ, UR5 ;  /* 0x00000005ff057e24 */ /* 0x000fe2000f8e00ff */
[----:B------:R-:W-:Y:S01]  /*1af0*/  SHF.L.U32 R4, R7, 0x1f, RZ ;  /* 0x0000001f07047819 */ /* 0x000fe200000006ff */
[----:B0-----:R-:W-:-:S06]  /*1b00*/  ULEA UR6, UR7, UR6, 0x18 ;  /* 0x0000000607067291 */ /* 0x001fcc000f8ec03f */
[----:B------:R-:W-:-:S04]  /*1b10*/  IMAD.U32 R6, RZ, RZ, UR6 ;  /* 0x00000006ff067e24 */ /* 0x000fc8000f8e00ff */
[----:B------:R-:W-:-:S04]  /*1b20*/  IMAD R5, R5, 0x8, R6 ;  /* 0x0000000805057824 */ /* 0x000fc800078e0206 */
[----:B------:R0:W1:Y:S01]  /*1b30*/  SYNCS.PHASECHK.TRANS64.TRYWAIT P1, [R5+URZ], R4 ;  /* 0x00000004050075a7 */ /* 0x000062000802017f */
[----:B------:R-:W-:Y:S05]  /*1b40*/  @!P0 BRA `(.L_x_24) ;  /* 0x0000000000048947 */ /* 0x000fea0003800000 */
[----:B------:R-:W-:Y:S01]  /*1b50*/  BPT.TRAP 0x1 ;  /* 0x000000040000795c */ /* 0x000fe20000300000 */
.L_x_24:
[----:B-1----:R-:W-:Y:S05]  /*1b60*/  @P1 BRA `(.L_x_25) ;  /* 0x0000000000081947 */ /* 0x002fea0003800000 */
[----:B------:R-:W1:Y:S02]  /*1b70*/  SYNCS.PHASECHK.TRANS64.TRYWAIT P1, [R5+URZ], R4 ;  /* 0x00000004050075a7 */ /* 0x000e64000802017f */
[----:B-1----:R-:W-:Y:S05]  /*1b80*/  @!P1 BRA `(.L_x_26) ;  /* 0x0000006000e89947 */ /* 0x002fea0003800000 */
.L_x_25:
[----:B------:R-:W-:Y:S01]  /*1b90*/  ULEA UR6, UR5, UR45, 0xa ;  /* 0x0000002d05067291 */ /* 0x000fe2000f8e503f */
[----:B------:R-:W-:Y:S01]  /*1ba0*/  WARPGROUP.ARRIVE ;  /* 0x00000000000079c5 */ /* 0x000fe20000000000 */
[----:B------:R-:W-:Y:S01]  /*1bb0*/  ULEA UR7, UR5, UR4, 0xa ;  /* 0x0000000405077291 */ /* 0x000fe2000f8e503f */
[----:B------:R-:W-:Y:S01]  /*1bc0*/  UMOV UR9, 0x40000040 ;  /* 0x4000004000097882 */ /* 0x000fe20000000000 */
[----:B------:R-:W-:-:S03]  /*1bd0*/  UMOV UR11, 0x40000040 ;  /* 0x40000040000b7882 */ /* 0x000fc60000000000 */
[----:B------:R-:W-:Y:S02]  /*1be0*/  UMOV UR8, UR6 ;  /* 0x0000000600087c82 */ /* 0x000fe40008000000 */
[----:B------:R-:W-:Y:S02]  /*1bf0*/  UMOV UR10, UR7 ;  /* 0x00000007000a7c82 */ /* 0x000fe40008000000 */
[----:B------:R-:W-:Y:S01]  /*1c00*/  HGMMA.64x128x16.F32 R24, gdesc[UR8], R24, gsb0 ;  /* 0x01e00000081879f0 */ /* 0x000fe20008000818 */
[----:B------:R-:W-:Y:S02]  /*1c10*/  UIADD3 UR8, UR6, 0x2, URZ ;  /* 0x0000000206087890 */ /* 0x000fe4000fffe03f */
[----:B------:R-:W-:Y:S01]  /*1c20*/  UIADD3 UR10, UR7, 0x2, URZ ;  /* 0x00000002070a7890 */ /* 0x000fe2000fffe03f */
[----:B------:R-:W-:Y:S01]  /*1c30*/  UMOV UR9, 0x40000040 ;  /* 0x4000004000097882 */ /* 0x000fe20000000000 */
[----:B------:R-:W-:Y:S01]  /*1c40*/  UMOV UR11, 0x40000040 ;  /* 0x40000040000b7882 */ /* 0x000fe20000000000 */
[----:B------:R-:W-:-:S02]  /*1c50*/  WARPGROUP.DEPBAR.LE gsb0, 0x0 ;  /* 0x00008000000079c5 */ /* 0x000fc40000010000 */
        /* <DEDUP_REMOVED lines=18> */
[----:B------:R-:W-:Y:S01]  /*1d80*/  BPT.TRAP 0x1 ;  /* 0x000000040000795c */ /* 0x000fe20000300000 */
.L_x_27:
[----:B------:R-:W-:-:S13]  /*1d90*/  ISETP.NE.AND P1, PT, R22, RZ, PT ;  /* 0x000000ff1600720c */ /* 0x000fda0003f25270 */
[----:B01----:R-:W-:-:S04]  /*1da0*/  @P1 IMAD R4, R3, 0x8, R6 ;  /* 0x0000000803041824 */ /* 0x003fc800078e0206 */
[----:B------:R-:W-:-:S05]  /*1db0*/  @P1 VIADD R4, R4, 0x20 ;  /* 0x0000002004041836 */ /* 0x000fca0000000000 */
[----:B------:R-:W-:-:S04]  /*1dc0*/  @P1 PRMT R4, R19, 0x654, R4 ;  /* 0x0000065413041816 */ /* 0x000fc80000000004 */
[----:B------:R0:W-:Y:S01]  /*1dd0*/  @P1 SYNCS.ARRIVE.TRANS64.RED.A1T0 RZ, [R4+URZ], RZ ;  /* 0x000000ff04ff19a7 */ /* 0x0001e2000810043f */
[----:B------:R-:W-:-:S13]  /*1de0*/  ISETP.GT.U32.AND P1, PT, R18, 0x1, PT ;  /* 0x000000011200780c */ /* 0x000fda0003f24070 */
[----:B0-----:R-:W-:Y:S05]  /*1df0*/  @P1 BRA `(.L_x_28) ;  /* 0x0000000000041947 */ /* 0x001fea0003800000 */
[----:B------:R-:W-:Y:S01]  /*1e00*/  BPT.TRAP 0x1 ;  /* 0x000000040000795c */ /* 0x000fe20000300000 */
.L_x_28:
[----:B------:R-:W-:Y:S01]  /*1e10*/  UIADD3 UR5, UR5, 0x1, URZ ;  /* 0x0000000105057890 */ /* 0x000fe2000fffe03f */
[C---:B------:R-:W-:Y:S01]  /*1e20*/  ISETP.GT.AND P2, PT, R0.reuse, 0x1, PT ;  /* 0x000000010000780c */ /* 0x040fe20003f44270 */
[----:B------:R-:W-:Y:S02]  /*1e30*/  VIADD R3, R3, 0x1 ;  /* 0x0000000103037836 */ /* 0x000fe40000000000 */
[----:B------:R-:W-:Y:S01]  /*1e40*/  UISETP.NE.AND UP0, UPT, UR5, 0x4, UPT ;  /* 0x000000040500788c */ /* 0x000fe2000bf05270 */
[----:B------:R-:W-:Y:S02]  /*1e50*/  VIADD R0, R0, 0xffffffff ;  /* 0xffffffff00007836 */ /* 0x000fe40000000000 */
[C---:B------:R-:W-:Y:S01]  /*1e60*/  ISETP.NE.AND P1, PT, R3.reuse, 0x4, PT ;  /* 0x000000040300780c */ /* 0x040fe20003f25270 */
[----:B------:R-:W-:Y:S02]  /*1e70*/  USEL UR6, URZ, 0x1, UP0 ;  /* 0x000000013f067887 */ /* 0x000fe40008000000 */
[----:B------:R-:W-:Y:S01]  /*1e80*/  USEL UR5, UR5, URZ, UP0 ;  /* 0x0000003f05057287 */ /* 0x000fe20008000000 */
[----:B------:R-:W-:-:S03]  /*1e90*/  SEL R3, R3, RZ, P1 ;  /* 0x000000ff03037207 */ /* 0x000fc60000800000 */
[----:B------:R-:W-:Y:S01]  /*1ea0*/  LOP3.LUT R7, R7, UR6, RZ, 0x3c, !PT ;  /* 0x0000000607077c12 */ /* 0x000fe2000f8e3cff */
[----:B------:R-:W-:Y:S07]  /*1eb0*/  @P2 BRA `(.L_x_29) ;  /* 0xfffffff800f82947 */ /* 0x000fee000383ffff */
.L_x_22:
[----:B01----:R-:W0:Y:S02]  /*1ec0*/  LDC R0, c[0x0][0x28c] ;  /* 0x0000a300ff007b82 */ /* 0x003e240000000800 */
[----:B0-----:R-:W-:-:S13]  /*1ed0*/  ISETP.GE.AND P1, PT, R0, 0x1, PT ;  /* 0x000000010000780c */ /* 0x001fda0003f26270 */
[----:B------:R-:W-:Y:S05]  /*1ee0*/  @!P1 BRA `(.L_x_30) ;  /* 0x0000000000389947 */ /* 0x000fea0003800000 */
[----:B------:R-:W-:Y:S05]  /*1ef0*/  @!P0 BRA `(.L_x_31) ;  /* 0x0000000000048947 */ /* 0x000fea0003800000 */
[----:B------:R-:W-:Y:S01]  /*1f00*/  BPT.TRAP 0x1 ;  /* 0x000000040000795c */ /* 0x000fe20000300000 */
.L_x_31:
[----:B------:R-:W-:-:S13]  /*1f10*/  ISETP.NE.AND P0, PT, R22, RZ, PT ;  /* 0x000000ff1600720c */ /* 0x000fda0003f05270 */
[----:B------:R-:W-:-:S05]  /*1f20*/  VOTEU.ANY UP0, P0 ;  /* 0x00000000003f7886 */ /* 0x000fca0000000100 */
[----:B------:R-:W-:-:S06]  /*1f30*/  @UP0 UIADD3 UR4, UR44, UR41, URZ ;  /* 0x000000292c040290 */ /* 0x000fcc000fffe03f */
[----:B------:R-:W-:-:S04]  /*1f40*/  IMAD.U32 R0, RZ, RZ, UR4 ;  /* 0x00000004ff007e24 */ /* 0x000fc8000f8e00ff */
[----:B------:R-:W-:-:S05]  /*1f50*/  @P0 IMAD.SHL.U32 R0, R0, 0x8, RZ ;  /* 0x0000000800000824 */ /* 0x000fca00078e00ff */
[----:B------:R-:W-:-:S04]  /*1f60*/  @P0 LOP3.LUT R0, R0, 0x18, RZ, 0xc0, !PT ;  /* 0x0000001800000812 */ /* 0x000fc800078ec0ff */
[----:B------:R-:W-:-:S04]  /*1f70*/  @P0 IADD3 R0, R6, 0x20, R0 ;  /* 0x0000002006000810 */ /* 0x000fc80007ffe000 */
[----:B------:R-:W-:-:S04]  /*1f80*/  @P0 PRMT R0, R19, 0x654, R0 ;  /* 0x0000065413000816 */ /* 0x000fc80000000000 */
[----:B------:R0:W-:Y:S01]  /*1f90*/  @P0 SYNCS.ARRIVE.TRANS64.RED.A1T0 RZ, [R0+URZ], RZ ;  /* 0x000000ff00ff09a7 */ /* 0x0001e2000810043f */
[----:B------:R-:W-:-:S13]  /*1fa0*/  ISETP.GT.U32.AND P0, PT, R18, 0x1, PT ;  /* 0x000000011200780c */ /* 0x000fda0003f04070 */
[----:B0-----:R-:W-:Y:S05]  /*1fb0*/  @P0 BRA `(.L_x_30) ;  /* 0x0000000000040947 */ /* 0x001fea0003800000 */
[----:B------:R-:W-:Y:S01]  /*1fc0*/  BPT.TRAP 0x1 ;  /* 0x000000040000795c */ /* 0x000fe20000300000 */
.L_x_30:
[----:B------:R-:W-:Y:S01]  /*1fd0*/  IMAD.SHL.U32 R100, R100, 0x80, RZ ;  /* 0x0000008064647824 */ /* 0x000fe200078e00ff */
[----:B------:R-:W-:Y:S01]  /*1fe0*/  ULDC UR6, c[0x0][0x288] ;  /* 0x0000a20000067ab9 */ /* 0x000fe20000000800 */
[----:B------:R-:W-:Y:S01]  /*1ff0*/  SHF.R.S32.HI R11, RZ, 0x1f, R101 ;  /* 0x0000001fff0b7819 */ /* 0x000fe20000011465 */
[C---:B------:R-:W-:Y:S01]  /*2000*/  IMAD.SHL.U32 R6, R103.reuse, 0x80, RZ ;  /* 0x0000008067067824 */ /* 0x040fe200078e00ff */
[----:B------:R-:W-:Y:S01]  /*2010*/  ULDC.64 UR4, c[0x0][0x5d0] ;  /* 0x0001740000047ab9 */ /* 0x000fe20000000a00 */
[C---:B------:R-:W-:Y:S01]  /*2020*/  LOP3.LUT R8, R100.reuse, 0x6, R95, 0xf8, !PT ;  /* 0x0000000664087812 */ /* 0x040fe200078ef85f */
[----:B------:R-:W-:Y:S01]  /*2030*/  IMAD.WIDE R104, R103, 0x80, R88 ;  /* 0x0000008067687825 */ /* 0x000fe200078e0258 */
[----:B------:R-:W-:Y:S01]  /*2040*/  ISETP.GE.AND P0, PT, R100, UR6, PT ;  /* 0x0000000664007c0c */ /* 0x000fe2000bf06270 */
[----:B------:R-:W-:Y:S01]  /*2050*/  ULDC UR6, c[0x0][0x284] ;  /* 0x0000a10000067ab9 */ /* 0x000fe20000000800 */
[----:B------:R-:W-:Y:S01]  /*2060*/  SHF.R.S32.HI R9, RZ, 0x1f, R8 ;  /* 0x0000001fff097819 */ /* 0x000fe20000011408 */
[----:B------:R-:W-:Y:S01]  /*2070*/  IMAD R0, R11, UR4, RZ ;  /* 0x000000040b007c24 */ /* 0x000fe2000f8e02ff */
[----:B------:R-:W-:-:S03]  /*2080*/  ISETP.GE.OR P0, PT, R6, UR6, P0 ;  /* 0x0000000606007c0c */ /* 0x000fc60008706670 */
[C---:B------:R-:W-:Y:S02]  /*2090*/  IMAD R3, R101.reuse, UR5, R0 ;  /* 0x0000000565037c24 */ /* 0x040fe4000f8e0200 */
[----:B------:R-:W-:Y:S01]  /*20a0*/  IMAD.WIDE.U32 R4, R101, UR4, R8 ;  /* 0x0000000465047c25 */ /* 0x000fe2000f8e0008 */
[----:B------:R-:W-:-:S03]  /*20b0*/  ULDC.64 UR4, c[0x0][0x5c8] ;  /* 0x0001720000047ab9 */ /* 0x000fc60000000a00 */
[----:B------:R-:W-:Y:S02]  /*20c0*/  IMAD R7, R105, UR4, RZ ;  /* 0x0000000469077c24 */ /* 0x000fe4000f8e02ff */
[----:B------:R-:W-:Y:S02]  /*20d0*/  IMAD.IADD R5, R5, 0x1, R3 ;  /* 0x0000000105057824 */ /* 0x000fe400078e0203 */
[C---:B------:R-:W-:Y:S02]  /*20e0*/  IMAD R7, R104.reuse, UR5, R7 ;  /* 0x0000000568077c24 */ /* 0x040fe4000f8e0207 */
[----:B------:R-:W-:-:S04]  /*20f0*/  IMAD.WIDE.U32 R106, R104, UR4, R4 ;  /* 0x00000004686a7c25 */ /* 0x000fc8000f8e0004 */
[----:B------:R-:W-:Y:S01]  /*2100*/  IMAD.MOV.U32 R0, RZ, RZ, -0x1 ;  /* 0xffffffffff007424 */ /* 0x000fe200078e00ff */
[----:B------:R-:W-:Y:S06]  /*2110*/  @P0 BRA `(.L_x_32) ;  /* 0x00000040001c0947 */ /* 0x000fec0003800000 */
[----:B-----5:R-:W-:Y:S01]  /*2120*/  FSETP.NEU.AND P0, PT, R90, RZ, PT ;  /* 0x000000ff5a00720b */ /* 0x020fe20003f0d000 */
[----:B------:R-:W-:Y:S01]  /*2130*/  IMAD.IADD R4, R94, 0x1, -R100 ;  /* 0x000000015e047824 */ /* 0x000fe200078e0a64 */
[----:B------:R-:W-:Y:S01]  /*2140*/  BSSY B0, `(.L_x_32) ;  /* 0x0000404000007945 */ /* 0x000fe20003800000 */
[----:B------:R-:W-:Y:S02]  /*2150*/  IMAD.IADD R3, R99, 0x1, -R6 ;  /* 0x0000000163037824 */ /* 0x000fe400078e0a06 */
[----:B------:R-:W-:Y:S01]  /*2160*/  IMAD.IADD R103, R107, 0x1, R7 ;  /* 0x000000016b677824 */ /* 0x000fe200078e0207 */
[----:B------:R-:W-:-:S04]  /*2170*/  ISETP.GT.AND P2, PT, R4, RZ, PT ;  /* 0x000000ff0400720c */ /* 0x000fc80003f44270 */
[----:B------:R-:W-:-:S03]  /*2180*/  ISETP.GT.AND P1, PT, R3, RZ, P2 ;  /* 0x000000ff0300720c */ /* 0x000fc60001724270 */
[----:B------:R-:W-:Y:S10]  /*2190*/  @!P0 BRA `(.L_x_33) ;  /* 0x0000002c00288947 */ /* 0x000ff40003800000 */
[----:B------:R-:W0:Y:S01]  /*21a0*/  LDC.64 R110, c[0x0][0x5b8] ;  /* 0x00016e00ff6e7b82 */ /* 0x000e220000000a00 */
[----:B------:R-:W-:-:S07]  /*21b0*/  ULDC.64 UR4, c[0x0][0x5c0] ;  /* 0x0001700000047ab9 */ /* 0x000fce0000000a00 */
[----:B------:R-:W1:Y:S08]  /*21c0*/  LDC.64 R112, c[0x0][0x5b0] ;  /* 0x00016c00ff707b82 */ /* 0x000e700000000a00 */
[----:B------:R-:W2:Y:S01]  /*21d0*/  LDC.64 R114, c[0x0][0x5a8] ;  /* 0x00016a00ff727b82 */ /* 0x000ea20000000a00 */
[-C--:B0-----:R-:W-:Y:S02]  /*21e0*/  IMAD R6, R11, R110.reuse, RZ ;  /* 0x0000006e0b067224 */ /* 0x081fe400078e02ff */
[----:B------:R-:W-:-:S04]  /*21f0*/  IMAD.WIDE.U32 R108, R101, R110, R8 ;  /* 0x0000006e656c7225 */ /* 0x000fc800078e0008 */
[----:B------:R-:W-:Y:S02]  /*2200*/  IMAD R107, R101, R111, R6 ;  /* 0x0000006f656b7224 */ /* 0x000fe400078e0206 */
[-C--:B-1----:R-:W-:Y:S02]  /*2210*/  IMAD R5, R105, R112.reuse, RZ ;  /* 0x0000007069057224 */ /* 0x082fe400078e02ff */
[----:B------:R-:W-:Y:S02]  /*2220*/  IMAD.IADD R13, R109, 0x1, R107 ;  /* 0x000000016d0d7824 */ /* 0x000fe400078e026b */
[----:B------:R-:W-:Y:S02]  /*2230*/  IMAD.MOV.U32 R12, RZ, RZ, R108 ;  /* 0x000000ffff0c7224 */ /* 0x000fe400078e006c */
[C---:B------:R-:W-:Y:S02]  /*2240*/  IMAD R111, R104.reuse, R113, R5 ;  /* 0x00000071686f7224 */ /* 0x040fe400078e0205 */
[----:B------:R-:W-:-:S04]  /*2250*/  IMAD.WIDE.U32 R6, R104, R112, R12 ;  /* 0x0000007068067225 */ /* 0x000fc800078e000c */
[----:B------:R-:W-:Y:S01]  /*2260*/  IMAD.IADD R5, R7, 0x1, R111 ;  /* 0x0000000107057824 */ /* 0x000fe200078e026f */
[----:B--2---:R-:W-:-:S04]  /*2270*/  LEA R14, P0, R6, R114, 0x1 ;  /* 0x00000072060e7211 */ /* 0x004fc800078008ff */
[----:B------:R-:W-:-:S05]  /*2280*/  LEA.HI.X R15, R6, R115, R5, 0x1, P0 ;  /* 0x00000073060f7211 */ /* 0x000fca00000f0c05 */
[----:B------:R0:W2:Y:S01]  /*2290*/  @P1 LDG.E.LTC128B.U16 R5, desc[UR38][R14.64] ;  /* 0x000000260e051981 */ /* 0x0000a2000c1e1520 */
[----:B------:R-:W-:Y:S01]  /*22a0*/  LEA R10, P0, R106, UR4, 0x1 ;  /* 0x000000046a0a7c11 */ /* 0x000fe2000f8008ff */
[----:B------:R-:W-:Y:S01]  /*22b0*/  IMAD.WIDE.U32 R6, R104, R112, R8 ;  /* 0x0000007068067225 */ /* 0x000fe200078e0008 */
[----:B------:R-:W-:Y:S03]  /*22c0*/  BSSY B1, `(.L_x_34) ;  /* 0x0000012000017945 */ /* 0x000fe60003800000 */
[----:B------:R-:W-:Y:S02]  /*22d0*/  IMAD.IADD R7, R111, 0x1, R7 ;  /* 0x000000016f077824 */ /* 0x000fe400078e0207 */
[----:B------:R-:W-:Y:S01]  /*22e0*/  IMAD.WIDE.U32 R20, R101, R110, R6 ;  /* 0x0000006e65147225 */ /* 0x000fe200078e0006 */
[----:B0-----:R-:W-:-:S03]  /*22f0*/  SHF.L.U64.HI R15, R112, 0x3, R113 ;  /* 0x00000003700f7819 */ /* 0x001fc60000010271 */
[----:B------:R-:W-:Y:S01]  /*2300*/  IMAD.IADD R7, R107, 0x1, R21 ;  /* 0x000000016b077824 */ /* 0x000fe200078e0215 */
[----:B------:R-:W-:Y:S01]  /*2310*/  LEA R6, P4, R20, R114, 0x1 ;  /* 0x0000007214067211 */ /* 0x000fe200078808ff */
[----:B------:R-:W-:-:S03]  /*2320*/  IMAD.SHL.U32 R14, R112, 0x8, RZ ;  /* 0x00000008700e7824 */ /* 0x000fc600078e00ff */
[----:B------:R-:W-:Y:S01]  /*2330*/  LEA.HI.X R7, R20, R115, R7, 0x1, P4 ;  /* 0x0000007314077211 */ /* 0x000fe200020f0c07 */
[----:B--2---:R-:W-:-:S05]  /*2340*/  HADD2.F32 R11, -RZ, R5.H0_H0 ;  /* 0x20000005ff0b7230 */ /* 0x004fca0000004100 */
[----:B------:R-:W-:-:S04]  /*2350*/  FMUL R11, R11, R90 ;  /* 0x0000005a0b0b7220 */ /* 0x000fc80000400000 */
[----:B------:R-:W-:Y:S01]  /*2360*/  FFMA R24, R24, R23, R11 ;  /* 0x0000001718187223 */ /* 0x000fe2000000000b */
[----:B------:R-:W-:Y:S02]  /*2370*/  LEA.HI.X R11, R106, UR5, R103, 0x1, P0 ;  /* 0x000000056a0b7c11 */ /* 0x000fe400080f0c67 */
[----:B------:R-:W-:Y:S02]  /*2380*/  ISETP.GT.AND P0, PT, R4, 0x1, PT ;  /* 0x000000010400780c */ /* 0x000fe40003f04270 */
[----:B------:R-:W-:Y:S02]  /*2390*/  F2FP.F16.F32.PACK_AB R24, RZ, R24 ;  /* 0x00000018ff18723e */ /* 0x000fe400000000ff */
[----:B------:R-:W-:-:S03]  /*23a0*/  ISETP.GT.AND P3, PT, R3, RZ, P0 ;  /* 0x000000ff0300720c */ /* 0x000fc60000764270 */
[----:B------:R0:W-:Y:S10]  /*23b0*/  @P1 STG.E.U16 desc[UR38][R10.64], R24 ;  /* 0x000000180a001986 */ /* 0x0001f4000c101526 */
[----:B------:R-:W-:Y:S05]  /*23c0*/  @!P3 BRA `(.L_x_35) ;  /* 0x000000000004b947 */ /* 0x000fea0003800000 */
[----:B------:R1:W5:Y:S02]  /*23d0*/  LDG.E.LTC128B.U16 R5, desc[UR38][R6.64+0x2] ;  /* 0x0000022606057981 */ /* 0x000364000c1e1520 */
.L_x_35:
[----:B------:R-:W-:Y:S05]  /*23e0*/  BSYNC B1 ;  /* 0x0000000000017941 */ /* 0x000fea0003800000 */
.L_x_34:
[----:B-----5:R-:W-:Y:S01]  /*23f0*/  HADD2.F32 R103, -RZ, R5.H0_H0 ;  /* 0x20000005ff677230 */ /* 0x020fe20000004100 */
[----:B------:R-:W-:Y:S01]  /*2400*/  ISETP.GT.AND P2, PT, R3, 0x8, P2 ;  /* 0x000000080300780c */ /* 0x000fe20001744270 */
[----:B------:R-:W-:Y:S01]  /*2410*/  IMAD.WIDE.U32 R20, R104, R112, R14 ;  /* 0x0000007068147225 */ /* 0x000fe200078e000e */
[----:B0-----:R-:W-:-:S03]  /*2420*/  PRMT R24, R5, 0x7610, R24 ;  /* 0x0000761005187816 */ /* 0x001fc60000000018 */
[----:B------:R-:W-:Y:S01]  /*2430*/  FMUL R12, R103, R90 ;  /* 0x0000005a670c7220 */ /* 0x000fe20000400000 */
[----:B------:R-:W-:Y:S01]  /*2440*/  IMAD.IADD R111, R111, 0x1, R21 ;  /* 0x000000016f6f7824 */ /* 0x000fe200078e0215 */
[----:B------:R-:W-:Y:S02]  /*2450*/  IADD3 R108, P1, R108, R20, RZ ;  /* 0x000000146c6c7210 */ /* 0x000fe40007f3e0ff */
[----:B------:R-:W-:-:S03]  /*2460*/  FFMA R12, R25, R23, R12 ;  /* 0x00000017190c7223 */ /* 0x000fc6000000000c */
[----:B------:R-:W-:Y:S01]  /*2470*/  IMAD.X R13, R111, 0x1, R13, P1 ;  /* 0x000000016f0d7824 */ /* 0x000fe200008e060d */
[C---:B------:R-:W-:Y:S02]  /*2480*/  LEA R14, P1, R108.reuse, R114, 0x1 ;  /* 0x000000726c0e7211 */ /* 0x040fe400078208ff */
[----:B------:R-:W-:Y:S02]  /*2490*/  F2FP.F16.F32.PACK_AB R12, RZ, R12 ;  /* 0x0000000cff0c723e */ /* 0x000fe400000000ff */
[----:B------:R-:W-:Y:S02]  /*24a0*/  LEA.HI.X R15, R108, R115, R13, 0x1, P1 ;  /* 0x000000736c0f7211 */ /* 0x000fe400008f0c0d */
[----:B------:R-:W-:-:S05]  /*24b0*/  PRMT R21, R12, 0x7610, R21 ;  /* 0x000076100c157816 */ /* 0x000fca0000000015 */
[----:B------:R0:W-:Y:S04]  /*24c0*/  @P3 STG.E.U16 desc[UR38][R10.64+0x2], R21 ;  /* 0x000002150a003986 */ /* 0x0001e8000c101526 */
[----:B------:R-:W2:Y:S01]  /*24d0*/  @P2 LDG.E.LTC128B.U16 R24, desc[UR38][R14.64] ;  /* 0x000000260e182981 */ /* 0x000ea2000c1e1520 */
[----:B------:R-:W-:Y:S01]  /*24e0*/  IADD3 R20, P1, R8, R20, RZ ;  /* 0x0000001408147210 */ /* 0x000fe20007f3e0ff */
[----:B------:R-:W-:Y:S01]  /*24f0*/  BSSY B1, `(.L_x_36) ;  /* 0x0000011000017945 */ /* 0x000fe20003800000 */
[----:B------:R-:W-:Y:S02]  /*2500*/  SHF.L.U64.HI R13, R91, 0x1, R92 ;  /* 0x000000015b0d7819 */ /* 0x000fe4000001025c */
[----:B------:R-:W-:Y:S01]  /*2510*/  ISETP.GT.AND P0, PT, R3, 0x8, P0 ;  /* 0x000000080300780c */ /* 0x000fe20000704270 */
[----:B0-----:R-:W-:Y:S01]  /*2520*/  IMAD.X R21, R9, 0x1, R111, P1 ;  /* 0x0000000109157824 */ /* 0x001fe200008e066f */
[----:B------:R-:W-:Y:S01]  /*2530*/  LEA R12, P1, R91, R10, 0x1 ;  /* 0x0000000a5b0c7211 */ /* 0x000fe200078208ff */
[----:B------:R-:W-:-:S04]  /*2540*/  IMAD.WIDE.U32 R20, R101, R110, R20 ;  /* 0x0000006e65147225 */ /* 0x000fc800078e0014 */
[----:B------:R-:W-:Y:S01]  /*2550*/  IMAD.X R13, R13, 0x1, R11, P1 ;  /* 0x000000010d0d7824 */ /* 0x000fe200008e060b */
[----:B------:R-:W-:Y:S01]  /*2560*/  LEA R8, P3, R20, R114, 0x1 ;  /* 0x0000007214087211 */ /* 0x000fe200078608ff */
[----:B------:R-:W-:-:S05]  /*2570*/  IMAD.IADD R9, R107, 0x1, R21 ;  /* 0x000000016b097824 */ /* 0x000fca00078e0215 */
[----:B------:R-:W-:Y:S01]  /*2580*/  LEA.HI.X R9, R20, R115, R9, 0x1, P3 ;  /* 0x0000007314097211 */ /* 0x000fe200018f0c09 */
[----:B--2---:R-:W-:-:S05]  /*2590*/  HADD2.F32 R5, -RZ, R24.H0_H0 ;  /* 0x20000018ff057230 */ /* 0x004fca0000004100 */
[----:B------:R-:W-:-:S04]  /*25a0*/  FMUL R5, R5, R90 ;  /* 0x0000005a05057220 */ /* 0x000fc80000400000 */
[----:B------:R-:W-:-:S05]  /*25b0*/  FFMA R5, R26, R23, R5 ;  /* 0x000000171a057223 */ /* 0x000fca0000000005 */
[----:B------:R-:W-:-:S05]  /*25c0*/  F2FP.F16.F32.PACK_AB R5, RZ, R5 ;  /* 0x00000005ff05723e */ /* 0x000fca00000000ff */
[----:B------:R0:W-:Y:S01]  /*25d0*/  @P2 STG.E.U16 desc[UR38][R12.64], R5 ;  /* 0x000000050c002986 */ /* 0x0001e2000c101526 */
[----:B------:R-:W-:Y:S05]  /*25e0*/  @!P0 BRA `(.L_x_37) ;  /* 0x0000000000048947 */ /* 0x000fea0003800000 */
[----:B------:R2:W5:Y:S02]  /*25f0*/  LDG.E.LTC128B.U16 R24, desc[UR38][R8.64+0x2] ;  /* 0x0000022608187981 */ /* 0x000564000c1e1520 */
.L_x_37:
[----:B------:R-:W-:Y:S05]  /*2600*/  BSYNC B1 ;  /* 0x0000000000017941 */ /* 0x000fea0003800000 */
.L_x_36:
[----:B0----5:R-:W-:Y:S01]  /*2610*/  HADD2.F32 R5, -RZ, R24.H0_H0 ;  /* 0x20000018ff057230 */ /* 0x021fe20000004100 */
[----:B------:R-:W-:Y:S01]  /*2620*/  ISETP.GT.AND P1, PT, R4, 0x8, PT ;  /* 0x000000080400780c */ /* 0x000fe20003f24270 */
[----:B------:R-:W-:Y:S03]  /*2630*/  BSSY B1, `(.L_x_38) ;  /* 0x0000008000017945 */ /* 0x000fe60003800000 */
[----:B------:R-:W-:Y:S01]  /*2640*/  FMUL R14, R5, R90 ;  /* 0x0000005a050e7220 */ /* 0x000fe20000400000 */
[----:B------:R-:W-:-:S03]  /*2650*/  ISETP.GT.AND P2, PT, R3, RZ, P1 ;  /* 0x000000ff0300720c */ /* 0x000fc60000f44270 */
[----:B------:R-:W-:-:S05]  /*2660*/  FFMA R14, R27, R23, R14 ;  /* 0x000000171b0e7223 */ /* 0x000fca000000000e */
[----:B------:R-:W-:-:S05]  /*2670*/  F2FP.F16.F32.PACK_AB R14, RZ, R14 ;  /* 0x0000000eff0e723e */ /* 0x000fca00000000ff */
[----:B------:R0:W-:Y:S01]  /*2680*/  @P0 STG.E.U16 desc[UR38][R12.64+0x2], R14 ;  /* 0x0000020e0c000986 */ /* 0x0001e2000c101526 */
[----:B------:R-:W-:Y:S05]  /*2690*/  @!P2 BRA `(.L_x_39) ;  /* 0x000000000004a947 */ /* 0x000fea0003800000 */
[----:B------:R3:W5:Y:S02]  /*26a0*/  LDG.E.LTC128B.U16 R24, desc[UR38][R6.64+0x10] ;  /* 0x0000102606187981 */ /* 0x000764000c1e1520 */
.L_x_39:
[----:B------:R-:W-:Y:S05]  /*26b0*/  BSYNC B1 ;  /* 0x0000000000017941 */ /* 0x000fea0003800000 */
.L_x_38:
[----:B-----5:R-:W-:Y:S01]  /*26c0*/  HADD2.F32 R5, -RZ, R24.H0_H0 ;  /* 0x20000018ff057230 */ /* 0x020fe20000004100 */
        /* <DEDUP_REMOVED lines=9> */
.L_x_41:
[----:B------:R-:W-:Y:S05]  /*2760*/  BSYNC B1 ;  /* 0x0000000000017941 */ /* 0x000fea0003800000 */
.L_x_40:
[----:B----45:R-:W-:Y:S01]  /*2770*/  HADD2.F32 R5, -RZ, R24.H0_H0 ;  /* 0x20000018ff057230 */ /* 0x030fe20000004100 */
[----:B------:R-:W-:Y:S01]  /*2780*/  ISETP.GT.AND P1, PT, R3, 0x8, P1 ;  /* 0x000000080300780c */ /* 0x000fe20000f24270 */
[----:B------:R-:W-:Y:S03]  /*2790*/  BSSY B1, `(.L_x_42) ;  /* 0x0000007000017945 */ /* 0x000fe60003800000 */
[----:B0-----:R-:W-:-:S04]  /*27a0*/  FMUL R14, R5, R90 ;  /* 0x0000005a050e7220 */ /* 0x001fc80000400000 */
[----:B------:R-:W-:-:S05]  /*27b0*/  FFMA R14, R29, R23, R14 ;  /* 0x000000171d0e7223 */ /* 0x000fca000000000e */
[----:B------:R-:W-:-:S05]  /*27c0*/  F2FP.F16.F32.PACK_AB R14, RZ, R14 ;  /* 0x0000000eff0e723e */ /* 0x000fca00000000ff */
[----:B------:R0:W-:Y:S01]  /*27d0*/  @P3 STG.E.U16 desc[UR38][R10.64+0x12], R14 ;  /* 0x0000120e0a003986 */ /* 0x0001e2000c101526 */
[----:B------:R-:W-:Y:S05]  /*27e0*/  @!P1 BRA `(.L_x_43) ;  /* 0x0000000000049947 */ /* 0x000fea0003800000 */
[----:B------:R4:W5:Y:S02]  /*27f0*/  LDG.E.LTC128B.U16 R24, desc[UR38][R8.64+0x10] ;  /* 0x0000102608187981 */ /* 0x000964000c1e1520 */
.L_x_43:
[----:B------:R-:W-:Y:S05]  /*2800*/  BSYNC B1 ;  /* 0x0000000000017941 */ /* 0x000fea0003800000 */
.L_x_42:
[----:B-----5:R-:W-:Y:S01]  /*2810*/  HADD2.F32 R5, -RZ, R24.H0_H0 ;  /* 0x20000018ff057230 */ /* 0x020fe20000004100 */
[----:B------:R-:W-:Y:S01]  /*2820*/  ISETP.GT.AND P0, PT, R3, 0x8, P0 ;  /* 0x000000080300780c */ /* 0x000fe20000704270 */
[----:B------:R-:W-:Y:S03]  /*2830*/  BSSY B1, `(.L_x_44) ;  /* 0x0000007000017945 */ /* 0x000fe60003800000 */
[----:B------:R-:W-:-:S04]  /*2840*/  FMUL R5, R5, R90 ;  /* 0x0000005a05057220 */ /* 0x000fc80000400000 */
[----:B------:R-:W-:-:S05]  /*2850*/  FFMA R5, R30, R23, R5 ;  /* 0x000000171e057223 */ /* 0x000fca0000000005 */
[----:B------:R-:W-:-:S05]  /*2860*/  F2FP.F16.F32.PACK_AB R5, RZ, R5 ;  /* 0x00000005ff05723e */ /* 0x000fca00000000ff */
[----:B------:R0:W-:Y:S01]  /*2870*/  @P1 STG.E.U16 desc[UR38][R12.64+0x10], R5 ;  /* 0x000010050c001986 */ /* 0x0001e2000c101526 */
[----:B------:R-:W-:Y:S05]  /*2880*/  @!P0 BRA `(.L_x_45) ;  /* 0x0000000000048947 */ /* 0x000fea0003800000 */
[----:B------:R0:W5:Y:S02]  /*2890*/  LDG.E.LTC128B.U16 R24, desc[UR38][R8.64+0x12] ;  /* 0x0000122608187981 */ /* 0x000164000c1e1520 */
.L_x_45:
[----:B------:R-:W-:Y:S05]  /*28a0*/  BSYNC B1 ;  /* 0x0000000000017941 */ /* 0x000fea0003800000 */
.L_x_44:
        /* <DEDUP_REMOVED lines=10> */
.L_x_47:
[----:B------:R-:W-:Y:S05]  /*2950*/  BSYNC B1 ;  /* 0x0000000000017941 */ /* 0x000fea0003800000 */
.L_x_46:
        /* <DEDUP_REMOVED lines=10> */
.L_x_49:
[----:B------:R-:W-:Y:S05]  /*2a00*/  BSYNC B1 ;  /* 0x0000000000017941 */ /* 0x000fea0003800000 */
.L_x_48:
[----:B0----5:R-:W-:Y:S01]  /*2a10*/  HADD2.F32 R5, -RZ, R24.H0_H0 ;  /* 0x20000018ff057230 */ /* 0x021fe20000004100 */
        /* <DEDUP_REMOVED lines=8> */
.L_x_51:
[----:B------:R-:W-:Y:S05]  /*2aa0*/  BSYNC B1 ;  /* 0x0000000000017941 */ /* 0x000fea0003800000 */
.L_x_50:
        /* <DEDUP_REMOVED lines=9> */
.L_x_53:
[----:B------:R-:W-:Y:S05]  /*2b40*/  BSYNC B1 ;  /* 0x0000000000017941 */ /* 0x000fea0003800000 */
.L_x_52:
        /* <DEDUP_REMOVED lines=10> */
.L_x_55:
[----:B------:R-:W-:Y:S05]  /*2bf0*/  BSYNC B1 ;  /* 0x0000000000017941 */ /* 0x000fea0003800000 */
.L_x_54:
        /* <DEDUP_REMOVED lines=10> */
.L_x_57:
[----:B------:R-:W-:Y:S05]  /*2ca0*/  BSYNC B1 ;  /* 0x0000000000017941 */ /* 0x000fea0003800000 */
.L_x_56:
        /* <DEDUP_REMOVED lines=9> */
.L_x_59:
[----:B------:R-:W-:Y:S05]  /*2d40*/  BSYNC B1 ;  /* 0x0000000000017941 */ /* 0x000fea0003800000 */
.L_x_58:
        /* <DEDUP_REMOVED lines=9> */
.L_x_61:
[----:B------:R-:W-:Y:S05]  /*2de0*/  BSYNC B1 ;  /* 0x0000000000017941 */ /* 0x000fea0003800000 */
.L_x_60:
        /* <DEDUP_REMOVED lines=10> */
.L_x_63:
[----:B------:R-:W-:Y:S05]  /*2e90*/  BSYNC B1 ;  /* 0x0000000000017941 */ /* 0x000fea0003800000 */
.L_x_62:
        /* <DEDUP_REMOVED lines=10> */
.L_x_65:
[----:B------:R-:W-:Y:S05]  /*2f40*/  BSYNC B1 ;  /* 0x0000000000017941 */ /* 0x000fea0003800000 */
.L_x_64:
        /* <DEDUP_REMOVED lines=9> */
.L_x_67:
[----:B------:R-:W-:Y:S05]  /*2fe0*/  BSYNC B1 ;  /* 0x0000000000017941 */ /* 0x000fea0003800000 */
.L_x_66:
        /* <DEDUP_REMOVED lines=9> */
.L_x_69:
[----:B------:R-:W-:Y:S05]  /*3080*/  BSYNC B1 ;  /* 0x0000000000017941 */ /* 0x000fea0003800000 */
.L_x_68:
        /* <DEDUP_REMOVED lines=10> */
.L_x_71:
[----:B------:R-:W-:Y:S05]  /*3130*/  BSYNC B1 ;  /* 0x0000000000017941 */ /* 0x000fea0003800000 */
.L_x_70:
        /* <DEDUP_REMOVED lines=10> */
.L_x_73:
[----:B------:R-:W-:Y:S05]  /*31e0*/  BSYNC B1 ;  /* 0x0000000000017941 */ /* 0x000fea0003800000 */
.L_x_72:
        /* <DEDUP_REMOVED lines=9> */
.L_x_75:
[----:B------:R-:W-:Y:S05]  /*3280*/  BSYNC B1 ;  /* 0x0000000000017941 */ /* 0x000fea0003800000 */
.L_x_74:
        /* <DEDUP_REMOVED lines=9> */
.L_x_77:
[----:B------:R-:W-:Y:S05]  /*3320*/  BSYNC B1 ;  /* 0x0000000000017941 */ /* 0x000fea0003800000 */
.L_x_76:
        /* <DEDUP_REMOVED lines=10> */
.L_x_79:
[----:B------:R-:W-:Y:S05]  /*33d0*/  BSYNC B1 ;  /* 0x0000000000017941 */ /* 0x000fea0003800000 */
.L_x_78:
        /* <DEDUP_REMOVED lines=10> */
.L_x_81:
[----:B------:R-:W-:Y:S05]  /*3480*/  BSYNC B1 ;  /* 0x0000000000017941 */ /* 0x000fea0003800000 */
.L_x_80:
        /* <DEDUP_REMOVED lines=9> */
.L_x_83:
[----:B------:R-:W-:Y:S05]  /*3520*/  BSYNC B1 ;  /* 0x0000000000017941 */ /* 0x000fea0003800000 */
.L_x_82:
        /* <DEDUP_REMOVED lines=9> */
.L_x_85:
[----:B------:R-:W-:Y:S05]  /*35c0*/  BSYNC B1 ;  /* 0x0000000000017941 */ /* 0x000fea0003800000 */
.L_x_84:
        /* <DEDUP_REMOVED lines=10> */
.L_x_87:
[----:B------:R-:W-:Y:S05]  /*3670*/  BSYNC B1 ;  /* 0x0000000000017941 */ /* 0x000fea0003800000 */
.L_x_86:
        /* <DEDUP_REMOVED lines=10> */
.L_x_89:
[----:B------:R-:W-:Y:S05]  /*3720*/  BSYNC B1 ;  /* 0x0000000000017941 */ /* 0x000fea0003800000 */
.L_x_88:
        /* <DEDUP_REMOVED lines=9> */
.L_x_91:
[----:B------:R-:W-:Y:S05]  /*37c0*/  BSYNC B1 ;  /* 0x0000000000017941 */ /* 0x000fea0003800000 */
.L_x_90:
        /* <DEDUP_REMOVED lines=9> */
.L_x_93:
[----:B------:R-:W-:Y:S05]  /*3860*/  BSYNC B1 ;  /* 0x0000000000017941 */ /* 0x000fea0003800000 */
.L_x_92:
        /* <DEDUP_REMOVED lines=10> */
.L_x_95:
[----:B------:R-:W-:Y:S05]  /*3910*/  BSYNC B1 ;  /* 0x0000000000017941 */ /* 0x000fea0003800000 */
.L_x_94:
        /* <DEDUP_REMOVED lines=10> */
.L_x_97:
[----:B------:R-:W-:Y:S05]  /*39c0*/  BSYNC B1 ;  /* 0x0000000000017941 */ /* 0x000fea0003800000 */
.L_x_96:
        /* <DEDUP_REMOVED lines=9> */
.L_x_99:
[----:B------:R-:W-:Y:S05]  /*3a60*/  BSYNC B1 ;  /* 0x0000000000017941 */ /* 0x000fea0003800000 */
.L_x_98:
        /* <DEDUP_REMOVED lines=9> */
.L_x_101:
[----:B------:R-:W-:Y:S05]  /*3b00*/  BSYNC B1 ;  /* 0x0000000000017941 */ /* 0x000fea0003800000 */
.L_x_100:
        /* <DEDUP_REMOVED lines=10> */
.L_x_103:
[----:B------:R-:W-:Y:S05]  /*3bb0*/  BSYNC B1 ;  /* 0x0000000000017941 */ /* 0x000fea0003800000 */
.L_x_102:
        /* <DEDUP_REMOVED lines=10> */
.L_x_105:
[----:B------:R-:W-:Y:S05]  /*3c60*/  BSYNC B1 ;  /* 0x0000000000017941 */ /* 0x000fea0003800000 */
.L_x_104:
        /* <DEDUP_REMOVED lines=9> */
.L_x_107:
[----:B------:R-:W-:Y:S05]  /*3d00*/  BSYNC B1 ;  /* 0x0000000000017941 */ /* 0x000fea0003800000 */
.L_x_106:
        /* <DEDUP_REMOVED lines=9> */
.L_x_109:
[----:B------:R-:W-:Y:S05]  /*3da0*/  BSYNC B1 ;  /* 0x0000000000017941 */ /* 0x000fea0003800000 */
.L_x_108:
        /* <DEDUP_REMOVED lines=10> */
.L_x_111:
[----:B------:R-:W-:Y:S05]  /*3e50*/  BSYNC B1 ;  /* 0x0000000000017941 */ /* 0x000fea0003800000 */
.L_x_110:
        /* <DEDUP_REMOVED lines=10> */
.L_x_113:
[----:B------:R-:W-:Y:S05]  /*3f00*/  BSYNC B1 ;  /* 0x0000000000017941 */ /* 0x000fea0003800000 */
.L_x_112:
        /* <DEDUP_REMOVED lines=9> */
.L_x_115:
[----:B------:R-:W-:Y:S05]  /*3fa0*/  BSYNC B1 ;  /* 0x0000000000017941 */ /* 0x000fea0003800000 */
.L_x_114:
        /* <DEDUP_REMOVED lines=9> */
.L_x_117:
[----:B------:R-:W-:Y:S05]  /*4040*/  BSYNC B1 ;  /* 0x0000000000017941 */ /* 0x000fea0003800000 */
.L_x_116:
        /* <DEDUP_REMOVED lines=10> */
.L_x_119:
[----:B------:R-:W-:Y:S05]  /*40f0*/  BSYNC B1 ;  /* 0x0000000000017941 */ /* 0x000fea0003800000 */
.L_x_118:
        /* <DEDUP_REMOVED lines=10> */
.L_x_121:
[----:B------:R-:W-:Y:S05]  /*41a0*/  BSYNC B1 ;  /* 0x0000000000017941 */ /* 0x000fea0003800000 */
.L_x_120:
        /* <DEDUP_REMOVED lines=9> */
.L_x_123:
[----:B------:R-:W-:Y:S05]  /*4240*/  BSYNC B1 ;  /* 0x0000000000017941 */ /* 0x000fea0003800000 */
.L_x_122:
        /* <DEDUP_REMOVED lines=9> */
.L_x_125:
[----:B------:R-:W-:Y:S05]  /*42e0*/  BSYNC B1 ;  /* 0x0000000000017941 */ /* 0x000fea0003800000 */
.L_x_124:
        /* <DEDUP_REMOVED lines=10> */
.L_x_127:
[----:B------:R-:W-:Y:S05]  /*4390*/  BSYNC B1 ;  /* 0x0000000000017941 */ /* 0x000fea0003800000 */
.L_x_126:
        /* <DEDUP_REMOVED lines=10> */
.L_x_129:
[----:B------:R-:W-:Y:S05]  /*4440*/  BSYNC B1 ;  /* 0x0000000000017941 */ /* 0x000fea0003800000 */
.L_x_128:
        /* <DEDUP_REMOVED lines=9> */
.L_x_131:
[----:B------:R-:W-:Y:S05]  /*44e0*/  BSYNC B1 ;  /* 0x0000000000017941 */ /* 0x000fea0003800000 */
.L_x_130:
        /* <DEDUP_REMOVED lines=9> */
.L_x_133:
[----:B------:R-:W-:Y:S05]  /*4580*/  BSYNC B1 ;  /* 0x0000000000017941 */ /* 0x000fea0003800000 */
.L_x_132:
        /* <DEDUP_REMOVED lines=10> */
.L_x_135:
[----:B------:R-:W-:Y:S05]  /*4630*/  BSYNC B1 ;  /* 0x0000000000017941 */ /* 0x000fea0003800000 */
.L_x_134:
        /* <DEDUP_REMOVED lines=10> */
.L_x_137:
[----:B------:R-:W-:Y:S05]  /*46e0*/  BSYNC B1 ;  /* 0x0000000000017941 */ /* 0x000fea0003800000 */
.L_x_136:
        /* <DEDUP_REMOVED lines=9> */
.L_x_139:
[----:B------:R-:W-:Y:S05]  /*4780*/  BSYNC B1 ;  /* 0x0000000000017941 */ /* 0x000fea0003800000 */
.L_x_138:
        /* <DEDUP_REMOVED lines=9> */
.L_x_141:
[----:B------:R-:W-:Y:S05]  /*4820*/  BSYNC B1 ;  /* 0x0000000000017941 */ /* 0x000fea0003800000 */
.L_x_140:
        /* <DEDUP_REMOVED lines=10> */
.L_x_143:
[----:B------:R-:W-:Y:S05]  /*48d0*/  BSYNC B1 ;  /* 0x0000000000017941 */ /* 0x000fea0003800000 */
.L_x_142:
        /* <DEDUP_REMOVED lines=10> */
.L_x_145:
[----:B------:R-:W-:Y:S05]  /*4980*/  BSYNC B1 ;  /* 0x0000000000017941 */ /* 0x000fea0003800000 */
.L_x_144:
        /* <DEDUP_REMOVED lines=9> */
.L_x_147:
[----:B------:R-:W-:Y:S05]  /*4a20*/  BSYNC B1 ;  /* 0x0000000000017941 */ /* 0x000fea0003800000 */
.L_x_146:
        /* <DEDUP_REMOVED lines=9> */
.L_x_149:
[----:B------:R-:W-:Y:S05]  /*4ac0*/  BSYNC B1 ;  /* 0x0000000000017941 */ /* 0x000fea0003800000 */
.L_x_148:
        /* <DEDUP_REMOVED lines=10> */
.L_x_151:
[----:B------:R-:W-:Y:S05]  /*4b70*/  BSYNC B1 ;  /* 0x0000000000017941 */ /* 0x000fea0003800000 */
.L_x_150:
[----:B-----5:R-:W-:Y:S01]  /*4b80*/  HADD2.F32 R5, -RZ, R24.H0_H0 ;  /* 0x20000018ff057230 */ /* 0x020fe20000004100 */
[----:B------:R-:W-:Y:S01]  /*4b90*/  ISETP.GT.AND P0, PT, R4, 0x79, PT ;  /* 0x000000790400780c */ /* 0x000fe20003f04270 */
[----:B------:R-:W-:Y:S01]  /*4ba0*/  @P2 IMAD.MOV.U32 R4, RZ, RZ, R10 ;  /* 0x000000ffff042224 */ /* 0x000fe200078e000a */
[----:B------:R-:W-:Y:S02]  /*4bb0*/  BSSY B1, `(.L_x_152) ;  /* 0x000000a000017945 */ /* 0x000fe40003800000 */
[----:B------:R-:W-:Y:S01]  /*4bc0*/  FMUL R5, R5, R90 ;  /* 0x0000005a05057220 */ /* 0x000fe20000400000 */
[----:B------:R-:W-:-:S03]  /*4bd0*/  ISETP.GT.AND P3, PT, R3, RZ, P0 ;  /* 0x000000ff0300720c */ /* 0x000fc60000764270 */
[----:B------:R-:W-:-:S05]  /*4be0*/  FFMA R5, R84, R23, R5 ;  /* 0x0000001754057223 */ /* 0x000fca0000000005 */
[----:B------:R-:W-:-:S04]  /*4bf0*/  F2FP.F16.F32.PACK_AB R5, RZ, R5 ;  /* 0x00000005ff05723e */ /* 0x000fc800000000ff */
[----:B0-----:R-:W-:Y:S01]  /*4c00*/  PRMT R14, R5, 0x7610, R14 ;  /* 0x00007610050e7816 */ /* 0x001fe2000000000e */
[----:B------:R-:W-:-:S05]  /*4c10*/  @P2 IMAD.MOV.U32 R5, RZ, RZ, R11 ;  /* 0x000000ffff052224 */ /* 0x000fca00078e000b */
[----:B------:R0:W-:Y:S01]  /*4c20*/  @P2 STG.E.U16 desc[UR38][R4.64+0xf0], R14 ;  /* 0x0000f00e04002986 */ /* 0x0001e2000c101526 */
[----:B------:R-:W-:Y:S05]  /*4c30*/  @!P3 BRA `(.L_x_153) ;  /* 0x000000000004b947 */ /* 0x000fea0003800000 */
[----:B------:R0:W5:Y:S02]  /*4c40*/  LDG.E.LTC128B.U16 R24, desc[UR38][R6.64+0xf2] ;  /* 0x0000f22606187981 */ /* 0x000164000c1e1520 */
.L_x_153:
[----:B------:R-:W-:Y:S05]  /*4c50*/  BSYNC B1 ;  /* 0x0000000000017941 */ /* 0x000fea0003800000 */
.L_x_152:
        /* <DEDUP_REMOVED lines=9> */
.L_x_155:
[----:B------:R-:W-:Y:S05]  /*4cf0*/  BSYNC B1 ;  /* 0x0000000000017941 */ /* 0x000fea0003800000 */
.L_x_154:
[----:B-----5:R-:W-:Y:S01]  /*4d00*/  HADD2.F32 R5, -RZ, R24.H0_H0 ;  /* 0x20000018ff057230 */ /* 0x020fe20000004100 */
[----:B------:R-:W-:Y:S01]  /*4d10*/  ISETP.GT.AND P0, PT, R3, 0x8, P0 ;  /* 0x000000080300780c */ /* 0x000fe20000704270 */
[----:B0-----:R-:W-:Y:S01]  /*4d20*/  @P1 IMAD.MOV.U32 R4, RZ, RZ, R12 ;  /* 0x000000ffff041224 */ /* 0x001fe200078e000c */
[----:B------:R-:W-:Y:S02]  /*4d30*/  BSSY B1, `(.L_x_156) ;  /* 0x0000009000017945 */ /* 0x000fe40003800000 */
[----:B------:R-:W-:-:S04]  /*4d40*/  FMUL R5, R5, R90 ;  /* 0x0000005a05057220 */ /* 0x000fc80000400000 */
[----:B------:R-:W-:-:S05]  /*4d50*/  FFMA R5, R86, R23, R5 ;  /* 0x0000001756057223 */ /* 0x000fca0000000005 */
[----:B------:R-:W-:-:S04]  /*4d60*/  F2FP.F16.F32.PACK_AB R5, RZ, R5 ;  /* 0x00000005ff05723e */ /* 0x000fc800000000ff */
[----:B-1-3--:R-:W-:Y:S01]  /*4d70*/  PRMT R6, R5, 0x7610, R6 ;  /* 0x0000761005067816 */ /* 0x00afe20000000006 */
[----:B------:R-:W-:-:S05]  /*4d80*/  @P1 IMAD.MOV.U32 R5, RZ, RZ, R13 ;  /* 0x000000ffff051224 */ /* 0x000fca00078e000d */
[----:B------:R0:W-:Y:S01]  /*4d90*/  @P1 STG.E.U16 desc[UR38][R4.64+0xf0], R6 ;  /* 0x0000f00604001986 */ /* 0x0001e2000c101526 */
[----:B------:R-:W-:Y:S05]  /*4da0*/  @!P0 BRA `(.L_x_157) ;  /* 0x0000000000048947 */ /* 0x000fea0003800000 */
[----:B------:R1:W5:Y:S02]  /*4db0*/  LDG.E.LTC128B.U16 R24, desc[UR38][R8.64+0xf2] ;  /* 0x0000f22608187981 */ /* 0x000364000c1e1520 */
.L_x_157:
[----:B------:R-:W-:Y:S05]  /*4dc0*/  BSYNC B1 ;  /* 0x0000000000017941 */ /* 0x000fea0003800000 */
.L_x_156:
[----:B------:R-:W-:Y:S05]  /*4dd0*/  @!P0 BRA `(.L_x_158) ;  /* 0x0000001000e88947 */ /* 0x000fea0003800000 */
[----:B-----5:R-:W-:-:S05]  /*4de0*/  HADD2.F32 R3, -RZ, R24.H0_H0 ;  /* 0x20000018ff037230 */ /* 0x020fca0000004100 */
[----:B0-----:R-:W-:-:S04]  /*4df0*/  FMUL R4, R3, R90 ;  /* 0x0000005a03047220 */ /* 0x001fc80000400000 */
[----:B------:R-:W-:-:S05]  /*4e00*/  FFMA R4, R87, R23, R4 ;  /* 0x0000001757047223 */ /* 0x000fca0000000004 */
[----:B------:R-:W-:-:S05]  /*4e10*/  F2FP.F16.F32.PACK_AB R4, RZ, R4 ;  /* 0x00000004ff04723e */ /* 0x000fca00000000ff */
[----:B------:R3:W-:Y:S01]  /*4e20*/  STG.E.U16 desc[UR38][R12.64+0xf2], R4 ;  /* 0x0000f2040c007986 */ /* 0x0007e2000c101526 */
[----:B------:R-:W-:Y:S05]  /*4e30*/  BRA `(.L_x_158) ;  /* 0x0000001000d07947 */ /* 0x000fea0003800000 */
.L_x_33:
[----:B------:R-:W-:Y:S01]  /*4e40*/  ISETP.GT.AND P3, PT, R4, 0x1, PT ;  /* 0x000000010400780c */ /* 0x000fe20003f64270 */
[----:B------:R-:W-:Y:S01]  /*4e50*/  ULDC.64 UR4, c[0x0][0x5c0] ;  /* 0x0001700000047ab9 */ /* 0x000fe20000000a00 */
[-C--:B------:R-:W-:Y:S01]  /*4e60*/  FMUL R24, R24, R23.reuse ;  /* 0x0000001718187220 */ /* 0x080fe20000400000 */
[----:B------:R-:W-:Y:S01]  /*4e70*/  LEA R6, P4, R106, UR4, 0x1 ;  /* 0x000000046a067c11 */ /* 0x000fe2000f8808ff */
[-C--:B------:R-:W-:Y:S01]  /*4e80*/  FMUL R25, R25, R23.reuse ;  /* 0x0000001719197220 */ /* 0x080fe20000400000 */
[----:B------:R-:W-:Y:S01]  /*4e90*/  ISETP.GT.AND P0, PT, R3, RZ, P3 ;  /* 0x000000ff0300720c */ /* 0x000fe20001f04270 */
[-C--:B------:R-:W-:Y:S01]  /*4ea0*/  FMUL R26, R26, R23.reuse ;  /* 0x000000171a1a7220 */ /* 0x080fe20000400000 */
[----:B------:R-:W-:Y:S01]  /*4eb0*/  F2FP.F16.F32.PACK_AB R24, RZ, R24 ;  /* 0x00000018ff18723e */ /* 0x000fe200000000ff */
[-C--:B------:R-:W-:Y:S01]  /*4ec0*/  FMUL R27, R27, R23.reuse ;  /* 0x000000171b1b7220 */ /* 0x080fe20000400000 */
[----:B------:R-:W-:Y:S01]  /*4ed0*/  LEA.HI.X R7, R106, UR5, R103, 0x1, P4 ;  /* 0x000000056a077c11 */ /* 0x000fe2000a0f0c67 */
[----:B------:R-:W-:Y:S01]  /*4ee0*/  FMUL R28, R28, R23 ;  /* 0x000000171c1c7220 */ /* 0x000fe20000400000 */
[----:B------:R-:W-:Y:S01]  /*4ef0*/  F2FP.F16.F32.PACK_AB R25, RZ, R25 ;  /* 0x00000019ff19723e */ /* 0x000fe200000000ff */
[-C--:B------:R-:W-:Y:S01]  /*4f00*/  FMUL R29, R29, R23.reuse ;  /* 0x000000171d1d7220 */ /* 0x080fe20000400000 */
[----:B------:R-:W-:Y:S01]  /*4f10*/  ISETP.GT.AND P2, PT, R3, 0x8, P2 ;  /* 0x000000080300780c */ /* 0x000fe20001744270 */
[----:B------:R-:W-:Y:S01]  /*4f20*/  @P1 STG.E.U16 desc[UR38][R6.64], R24 ;  /* 0x0000001806001986 */ /* 0x000fe2000c101526 */
[----:B------:R-:W-:Y:S01]  /*4f30*/  ISETP.GT.AND P1, PT, R4, 0x8, PT ;  /* 0x000000080400780c */ /* 0x000fe20003f24270 */
[-C--:B------:R-:W-:Y:S01]  /*4f40*/  FMUL R30, R30, R23.reuse ;  /* 0x000000171e1e7220 */ /* 0x080fe20000400000 */
[C---:B------:R-:W-:Y:S01]  /*4f50*/  SHF.L.U64.HI R5, R91.reuse, 0x1, R92 ;  /* 0x000000015b057819 */ /* 0x040fe2000001025c */
[----:B------:R-:W-:Y:S01]  /*4f60*/  @P0 STG.E.U16 desc[UR38][R6.64+0x2], R25 ;  /* 0x0000021906000986 */ /* 0x000fe2000c101526 */
[----:B------:R-:W-:Y:S01]  /*4f70*/  LEA R8, P5, R91, R6, 0x1 ;  /* 0x000000065b087211 */ /* 0x000fe200078a08ff */
[-C--:B------:R-:W-:Y:S01]  /*4f80*/  FMUL R31, R31, R23.reuse ;  /* 0x000000171f1f7220 */ /* 0x080fe20000400000 */
[----:B------:R-:W-:Y:S01]  /*4f90*/  ISETP.GT.AND P3, PT, R3, 0x8, P3 ;  /* 0x000000080300780c */ /* 0x000fe20001f64270 */
[-C--:B------:R-:W-:Y:S01]  /*4fa0*/  FMUL R32, R32, R23.reuse ;  /* 0x0000001720207220 */ /* 0x080fe20000400000 */
[----:B------:R-:W-:Y:S01]  /*4fb0*/  ISETP.GT.AND P0, PT, R4, 0x9, PT ;  /* 0x000000090400780c */ /* 0x000fe20003f04270 */
[----:B------:R-:W-:Y:S01]  /*4fc0*/  IMAD.X R9, R5, 0x1, R7, P5 ;  /* 0x0000000105097824 */ /* 0x000fe200028e0607 */
[----:B------:R-:W-:Y:S01]  /*4fd0*/  ISETP.GT.AND P4, PT, R3, RZ, P1 ;  /* 0x000000ff0300720c */ /* 0x000fe20000f84270 */
[-C--:B------:R-:W-:Y:S01]  /*4fe0*/  FMUL R33, R33, R23.reuse ;  /* 0x0000001721217220 */ /* 0x080fe20000400000 */
[----:B------:R-:W-:Y:S01]  /*4ff0*/  F2FP.F16.F32.PACK_AB R26, RZ, R26 ;  /* 0x0000001aff1a723e */ /* 0x000fe200000000ff */
[-C--:B------:R-:W-:Y:S01]  /*5000*/  FMUL R34, R34, R23.reuse ;  /* 0x0000001722227220 */ /* 0x080fe20000400000 */
[----:B------:R-:W-:Y:S01]  /*5010*/  ISETP.GT.AND P5, PT, R3, RZ, P0 ;  /* 0x000000ff0300720c */ /* 0x000fe200007a4270 */
[----:B------:R-:W-:Y:S01]  /*5020*/  FMUL R35, R35, R23 ;  /* 0x0000001723237220 */ /* 0x000fe20000400000 */
[----:B------:R-:W-:Y:S01]  /*5030*/  F2FP.F16.F32.PACK_AB R27, RZ, R27 ;  /* 0x0000001bff1b723e */ /* 0x000fe200000000ff */
[----:B------:R-:W-:Y:S01]  /*5040*/  @P2 STG.E.U16 desc[UR38][R8.64], R26 ;  /* 0x0000001a08002986 */ /* 0x000fe2000c101526 */
[----:B------:R-:W-:Y:S01]  /*5050*/  F2FP.F16.F32.PACK_AB R28, RZ, R28 ;  /* 0x0000001cff1c723e */ /* 0x000fe200000000ff */
[-C--:B------:R-:W-:Y:S01]  /*5060*/  FMUL R36, R36, R23.reuse ;  /* 0x0000001724247220 */ /* 0x080fe20000400000 */
[----:B------:R-:W-:Y:S01]  /*5070*/  ISETP.GT.AND P2, PT, R3, 0x8, P1 ;  /* 0x000000080300780c */ /* 0x000fe20000f44270 */
[----:B------:R-:W-:Y:S01]  /*5080*/  @P3 STG.E.U16 desc[UR38][R8.64+0x2], R27 ;  /* 0x0000021b08003986 */ /* 0x000fe2000c101526 */
[----:B------:R-:W-:Y:S01]  /*5090*/  ISETP.GT.AND P1, PT, R4, 0x10, PT ;  /* 0x000000100400780c */ /* 0x000fe20003f24270 */
[----:B------:R-:W-:Y:S01]  /*50a0*/  FMUL R37, R37, R23 ;  /* 0x0000001725257220 */ /* 0x000fe20000400000 */
[----:B------:R-:W-:Y:S01]  /*50b0*/  F2FP.F16.F32.PACK_AB R29, RZ, R29 ;  /* 0x0000001dff1d723e */ /* 0x000fe200000000ff */
[----:B------:R-:W-:Y:S01]  /*50c0*/  @P4 STG.E.U16 desc[UR38][R6.64+0x10], R28 ;  /* 0x0000101c06004986 */ /* 0x000fe2000c101526 */
[C---:B------:R-:W-:Y:S01]  /*50d0*/  ISETP.GT.AND P3, PT, R3.reuse, 0x8, P0 ;  /* 0x000000080300780c */ /* 0x040fe20000764270 */
[-C--:B------:R-:W-:Y:S01]  /*50e0*/  FMUL R38, R38, R23.reuse ;  /* 0x0000001726267220 */ /* 0x080fe20000400000 */
[----:B------:R-:W-:Y:S01]  /*50f0*/  ISETP.GT.AND P0, PT, R4, 0x11, PT ;  /* 0x000000110400780c */ /* 0x000fe20003f04270 */
[----:B------:R-:W-:Y:S01]  /*5100*/  @P5 STG.E.U16 desc[UR38][R6.64+0x12], R29 ;  /* 0x0000121d06005986 */ /* 0x000fe2000c101526 */
        /* <DEDUP_REMOVED lines=161> */
[----:B------:R-:W-:Y:S01]  /*5b20*/  FMUL R87, R87, R23 ;  /* 0x0000001757577220 */ /* 0x000fe20000400000 */
[----:B------:R-:W-:-:S02]  /*5b30*/  F2FP.F16.F32.PACK_AB R62, RZ, R62 ;  /* 0x0000003eff3e723e */ /* 0x000fc400000000ff */
[C---:B------:R-:W-:Y:S02]  /*5b40*/  ISETP.GT.AND P5, PT, R3.reuse, RZ, P0 ;  /* 0x000000ff0300720c */ /* 0x040fe400007a4270 */
[----:B------:R-:W-:Y:S01]  /*5b50*/  F2FP.F16.F32.PACK_AB R63, RZ, R63 ;  /* 0x0000003fff3f723e */ /* 0x000fe200000000ff */
[----:B------:R-:W-:Y:S01]  /*5b60*/  @P2 STG.E.U16 desc[UR38][R8.64+0x90], R62 ;  /* 0x0000903e08002986 */ /* 0x000fe2000c101526 */
[----:B------:R-:W-:Y:S02]  /*5b70*/  F2FP.F16.F32.PACK_AB R64, RZ, R64 ;  /* 0x00000040ff40723e */ /* 0x000fe400000000ff */
[C---:B------:R-:W-:Y:S01]  /*5b80*/  ISETP.GT.AND P2, PT, R3.reuse, 0x8, P1 ;  /* 0x000000080300780c */ /* 0x040fe20000f44270 */
[----:B------:R-:W-:Y:S01]  /*5b90*/  @P3 STG.E.U16 desc[UR38][R8.64+0x92], R63 ;  /* 0x0000923f08003986 */ /* 0x000fe2000c101526 */
[----:B------:R-:W-:Y:S02]  /*5ba0*/  ISETP.GT.AND P1, PT, R4, 0x58, PT ;  /* 0x000000580400780c */ /* 0x000fe40003f24270 */
[----:B------:R-:W-:Y:S01]  /*5bb0*/  F2FP.F16.F32.PACK_AB R65, RZ, R65 ;  /* 0x00000041ff41723e */ /* 0x000fe200000000ff */
[----:B------:R-:W-:Y:S01]  /*5bc0*/  @P4 STG.E.U16 desc[UR38][R6.64+0xa0], R64 ;  /* 0x0000a04006004986 */ /* 0x000fe2000c101526 */
[----:B------:R-:W-:-:S02]  /*5bd0*/  ISETP.GT.AND P3, PT, R3, 0x8, P0 ;  /* 0x000000080300780c */ /* 0x000fc40000764270 */
[----:B------:R-:W-:Y:S01]  /*5be0*/  ISETP.GT.AND P0, PT, R4, 0x59, PT ;  /* 0x000000590400780c */ /* 0x000fe20003f04270 */
[----:B------:R-:W-:Y:S01]  /*5bf0*/  @P5 STG.E.U16 desc[UR38][R6.64+0xa2], R65 ;  /* 0x0000a24106005986 */ /* 0x000fe2000c101526 */
[C---:B------:R-:W-:Y:S02]  /*5c00*/  ISETP.GT.AND P4, PT, R3.reuse, RZ, P1 ;  /* 0x000000ff0300720c */ /* 0x040fe40000f84270 */
[----:B------:R-:W-:Y:S02]  /*5c10*/  F2FP.F16.F32.PACK_AB R66, RZ, R66 ;  /* 0x00000042ff42723e */ /* 0x000fe400000000ff */
[----:B------:R-:W-:Y:S02]  /*5c20*/  ISETP.GT.AND P5, PT, R3, RZ, P0 ;  /* 0x000000ff0300720c */ /* 0x000fe400007a4270 */
[----:B------:R-:W-:Y:S01]  /*5c30*/  F2FP.F16.F32.PACK_AB R67, RZ, R67 ;  /* 0x00000043ff43723e */ /* 0x000fe200000000ff */
[----:B------:R-:W-:Y:S01]  /*5c40*/  @P2 STG.E.U16 desc[UR38][R8.64+0xa0], R66 ;  /* 0x0000a04208002986 */ /* 0x000fe2000c101526 */
[----:B------:R-:W-:-:S02]  /*5c50*/  F2FP.F16.F32.PACK_AB R68, RZ, R68 ;  /* 0x00000044ff44723e */ /* 0x000fc400000000ff */
[C---:B------:R-:W-:Y:S01]  /*5c60*/  ISETP.GT.AND P2, PT, R3.reuse, 0x8, P1 ;  /* 0x000000080300780c */ /* 0x040fe20000f44270 */
[----:B------:R-:W-:Y:S01]  /*5c70*/  @P3 STG.E.U16 desc[UR38][R8.64+0xa2], R67 ;  /* 0x0000a24308003986 */ /* 0x000fe2000c101526 */
[C---:B------:R-:W-:Y:S02]  /*5c80*/  ISETP.GT.AND P1, PT, R4.reuse, 0x60, PT ;  /* 0x000000600400780c */ /* 0x040fe40003f24270 */
[----:B------:R-:W-:Y:S01]  /*5c90*/  F2FP.F16.F32.PACK_AB R69, RZ, R69 ;  /* 0x00000045ff45723e */ /* 0x000fe200000000ff */
[----:B------:R-:W-:Y:S01]  /*5ca0*/  @P4 STG.E.U16 desc[UR38][R6.64+0xb0], R68 ;  /* 0x0000b04406004986 */ /* 0x000fe2000c101526 */
[C---:B------:R-:W-:Y:S02]  /*5cb0*/  ISETP.GT.AND P3, PT, R3.reuse, 0x8, P0 ;  /* 0x000000080300780c */ /* 0x040fe40000764270 */
[----:B------:R-:W-:Y:S01]  /*5cc0*/  ISETP.GT.AND P0, PT, R4, 0x61, PT ;  /* 0x000000610400780c */ /* 0x000fe20003f04270 */
[----:B------:R-:W-:Y:S01]  /*5cd0*/  @P5 STG.E.U16 desc[UR38][R6.64+0xb2], R69 ;  /* 0x0000b24506005986 */ /* 0x000fe2000c101526 */
[----:B------:R-:W-:-:S02]  /*5ce0*/  ISETP.GT.AND P4, PT, R3, RZ, P1 ;  /* 0x000000ff0300720c */ /* 0x000fc40000f84270 */
[C---:B------:R-:W-:Y:S02]  /*5cf0*/  ISETP.GT.AND P5, PT, R3.reuse, RZ, P0 ;  /* 0x000000ff0300720c */ /* 0x040fe400007a4270 */
[----:B------:R-:W-:Y:S02]  /*5d00*/  F2FP.F16.F32.PACK_AB R70, RZ, R70 ;  /* 0x00000046ff46723e */ /* 0x000fe400000000ff */
[----:B------:R-:W-:Y:S02]  /*5d10*/  F2FP.F16.F32.PACK_AB R71, RZ, R71 ;  /* 0x00000047ff47723e */ /* 0x000fe400000000ff */
[----:B------:R-:W-:Y:S01]  /*5d20*/  F2FP.F16.F32.PACK_AB R72, RZ, R72 ;  /* 0x00000048ff48723e */ /* 0x000fe200000000ff */
[----:B------:R-:W-:Y:S01]  /*5d30*/  @P2 STG.E.U16 desc[UR38][R8.64+0xb0], R70 ;  /* 0x0000b04608002986 */ /* 0x000fe2000c101526 */
[----:B------:R-:W-:Y:S02]  /*5d40*/  F2FP.F16.F32.PACK_AB R73, RZ, R73 ;  /* 0x00000049ff49723e */ /* 0x000fe400000000ff */
[C---:B------:R-:W-:Y:S01]  /*5d50*/  ISETP.GT.AND P1, PT, R3.reuse, 0x8, P1 ;  /* 0x000000080300780c */ /* 0x040fe20000f24270 */
[----:B------:R-:W-:Y:S01]  /*5d60*/  @P3 STG.E.U16 desc[UR38][R8.64+0xb2], R71 ;  /* 0x0000b24708003986 */ /* 0x000fe2000c101526 */
[----:B------:R-:W-:-:S02]  /*5d70*/  ISETP.GT.AND P2, PT, R3, 0x8, P0 ;  /* 0x000000080300780c */ /* 0x000fc40000744270 */
[C---:B------:R-:W-:Y:S01]  /*5d80*/  ISETP.GT.AND P0, PT, R4.reuse, 0x69, PT ;  /* 0x000000690400780c */ /* 0x040fe20003f04270 */
[----:B------:R-:W-:Y:S01]  /*5d90*/  @P4 STG.E.U16 desc[UR38][R6.64+0xc0], R72 ;  /* 0x0000c04806004986 */ /* 0x000fe2000c101526 */
[----:B------:R-:W-:Y:S02]  /*5da0*/  ISETP.GT.AND P4, PT, R4, 0x68, PT ;  /* 0x000000680400780c */ /* 0x000fe40003f84270 */
[----:B------:R-:W-:Y:S01]  /*5db0*/  F2FP.F16.F32.PACK_AB R74, RZ, R74 ;  /* 0x0000004aff4a723e */ /* 0x000fe200000000ff */
[----:B------:R-:W-:Y:S01]  /*5dc0*/  @P5 STG.E.U16 desc[UR38][R6.64+0xc2], R73 ;  /* 0x0000c24906005986 */ /* 0x000fe2000c101526 */
[C---:B------:R-:W-:Y:S02]  /*5dd0*/  ISETP.GT.AND P5, PT, R3.reuse, RZ, P4 ;  /* 0x000000ff0300720c */ /* 0x040fe400027a4270 */
[----:B------:R-:W-:Y:S01]  /*5de0*/  ISETP.GT.AND P3, PT, R3, RZ, P0 ;  /* 0x000000ff0300720c */ /* 0x000fe20000764270 */
[----:B------:R-:W-:Y:S01]  /*5df0*/  @P1 STG.E.U16 desc[UR38][R8.64+0xc0], R74 ;  /* 0x0000c04a08001986 */ /* 0x000fe2000c101526 */
[----:B------:R-:W-:-:S02]  /*5e00*/  F2FP.F16.F32.PACK_AB R75, RZ, R75 ;  /* 0x0000004bff4b723e */ /* 0x000fc400000000ff */
[----:B------:R-:W-:Y:S02]  /*5e10*/  F2FP.F16.F32.PACK_AB R76, RZ, R76 ;  /* 0x0000004cff4c723e */ /* 0x000fe400000000ff */
[C---:B------:R-:W-:Y:S01]  /*5e20*/  ISETP.GT.AND P4, PT, R3.reuse, 0x8, P4 ;  /* 0x000000080300780c */ /* 0x040fe20002784270 */
[----:B------:R-:W-:Y:S01]  /*5e30*/  @P2 STG.E.U16 desc[UR38][R8.64+0xc2], R75 ;  /* 0x0000c24b08002986 */ /* 0x000fe2000c101526 */
[----:B------:R-:W-:Y:S02]  /*5e40*/  F2FP.F16.F32.PACK_AB R77, RZ, R77 ;  /* 0x0000004dff4d723e */ /* 0x000fe400000000ff */
[C---:B------:R-:W-:Y:S01]  /*5e50*/  ISETP.GT.AND P2, PT, R4.reuse, 0x71, PT ;  /* 0x000000710400780c */ /* 0x040fe20003f44270 */
[----:B------:R-:W-:Y:S01]  /*5e60*/  @P5 STG.E.U16 desc[UR38][R6.64+0xd0], R76 ;  /* 0x0000d04c06005986 */ /* 0x000fe2000c101526 */
[----:B------:R-:W-:Y:S02]  /*5e70*/  ISETP.GT.AND P5, PT, R3, 0x8, P0 ;  /* 0x000000080300780c */ /* 0x000fe400007a4270 */
[C---:B------:R-:W-:Y:S01]  /*5e80*/  ISETP.GT.AND P1, PT, R4.reuse, 0x78, PT ;  /* 0x000000780400780c */ /* 0x040fe20003f24270 */
[----:B------:R-:W-:Y:S01]  /*5e90*/  @P3 STG.E.U16 desc[UR38][R6.64+0xd2], R77 ;  /* 0x0000d24d06003986 */ /* 0x000fe2000c101526 */
[----:B------:R-:W-:-:S02]  /*5ea0*/  ISETP.GT.AND P3, PT, R4, 0x70, PT ;  /* 0x000000700400780c */ /* 0x000fc40003f64270 */
[----:B------:R-:W-:Y:S01]  /*5eb0*/  ISETP.GT.AND P0, PT, R4, 0x79, PT ;  /* 0x000000790400780c */ /* 0x000fe20003f04270 */
[----:B------:R-:W-:Y:S01]  /*5ec0*/  @P4 IMAD.MOV.U32 R4, RZ, RZ, R8 ;  /* 0x000000ffff044224 */ /* 0x000fe200078e0008 */
[----:B------:R-:W-:Y:S01]  /*5ed0*/  F2FP.F16.F32.PACK_AB R78, RZ, R78 ;  /* 0x0000004eff4e723e */ /* 0x000fe200000000ff */
[----:B------:R-:W-:Y:S01]  /*5ee0*/  @P4 IMAD.MOV.U32 R5, RZ, RZ, R9 ;  /* 0x000000ffff054224 */ /* 0x000fe200078e0009 */
[----:B------:R-:W-:Y:S02]  /*5ef0*/  F2FP.F16.F32.PACK_AB R79, RZ, R79 ;  /* 0x0000004fff4f723e */ /* 0x000fe400000000ff */
[----:B------:R-:W-:Y:S02]  /*5f00*/  F2FP.F16.F32.PACK_AB R80, RZ, R80 ;  /* 0x00000050ff50723e */ /* 0x000fe400000000ff */
[----:B------:R0:W-:Y:S01]  /*5f10*/  @P4 STG.E.U16 desc[UR38][R4.64+0xd0], R78 ;  /* 0x0000d04e04004986 */ /* 0x0001e2000c101526 */
[----:B------:R-:W-:Y:S02]  /*5f20*/  ISETP.GT.AND P4, PT, R3, RZ, P2 ;  /* 0x000000ff0300720c */ /* 0x000fe40001784270 */
[----:B------:R-:W-:-:S02]  /*5f30*/  F2FP.F16.F32.PACK_AB R81, RZ, R81 ;  /* 0x00000051ff51723e */ /* 0x000fc400000000ff */
[----:B------:R-:W-:Y:S02]  /*5f40*/  ISETP.GT.AND P2, PT, R3, 0x8, P2 ;  /* 0x000000080300780c */ /* 0x000fe40001744270 */
[----:B------:R-:W-:Y:S02]  /*5f50*/  F2FP.F16.F32.PACK_AB R82, RZ, R82 ;  /* 0x00000052ff52723e */ /* 0x000fe400000000ff */
[----:B------:R-:W-:Y:S02]  /*5f60*/  F2FP.F16.F32.PACK_AB R83, RZ, R83 ;  /* 0x00000053ff53723e */ /* 0x000fe400000000ff */
[----:B------:R-:W-:Y:S01]  /*5f70*/  F2FP.F16.F32.PACK_AB R84, RZ, R84 ;  /* 0x00000054ff54723e */ /* 0x000fe200000000ff */
[----:B0-----:R-:W-:Y:S01]  /*5f80*/  @P5 IMAD.MOV.U32 R4, RZ, RZ, R8 ;  /* 0x000000ffff045224 */ /* 0x001fe200078e0008 */
[----:B------:R-:W-:Y:S01]  /*5f90*/  F2FP.F16.F32.PACK_AB R85, RZ, R85 ;  /* 0x00000055ff55723e */ /* 0x000fe200000000ff */
[----:B------:R-:W-:Y:S01]  /*5fa0*/  @P5 IMAD.MOV.U32 R5, RZ, RZ, R9 ;  /* 0x000000ffff055224 */ /* 0x000fe200078e0009 */
[----:B------:R-:W-:-:S02]  /*5fb0*/  F2FP.F16.F32.PACK_AB R86, RZ, R86 ;  /* 0x00000056ff56723e */ /* 0x000fc400000000ff */
[----:B------:R-:W-:Y:S02]  /*5fc0*/  F2FP.F16.F32.PACK_AB R87, RZ, R87 ;  /* 0x00000057ff57723e */ /* 0x000fe400000000ff */
[----:B------:R0:W-:Y:S01]  /*5fd0*/  @P5 STG.E.U16 desc[UR38][R4.64+0xd2], R79 ;  /* 0x0000d24f04005986 */ /* 0x0001e2000c101526 */
[C---:B------:R-:W-:Y:S02]  /*5fe0*/  ISETP.GT.AND P5, PT, R3.reuse, RZ, P3 ;  /* 0x000000ff0300720c */ /* 0x040fe40001fa4270 */
[----:B------:R-:W-:-:S11]  /*5ff0*/  ISETP.GT.AND P3, PT, R3, 0x8, P3 ;  /* 0x000000080300780c */ /* 0x000fd60001f64270 */
[----:B0-----:R-:W-:Y:S02]  /*6000*/  @P5 IMAD.MOV.U32 R4, RZ, RZ, R6 ;  /* 0x000000ffff045224 */ /* 0x001fe400078e0006 */
[----:B------:R-:W-:-:S05]  /*6010*/  @P5 IMAD.MOV.U32 R5, RZ, RZ, R7 ;  /* 0x000000ffff055224 */ /* 0x000fca00078e0007 */
[----:B------:R0:W-:Y:S01]  /*6020*/  @P5 STG.E.U16 desc[UR38][R4.64+0xe0], R80 ;  /* 0x0000e05004005986 */ /* 0x0001e2000c101526 */
[C---:B------:R-:W-:Y:S02]  /*6030*/  ISETP.GT.AND P5, PT, R3.reuse, RZ, P0 ;  /* 0x000000ff0300720c */ /* 0x040fe400007a4270 */
[----:B------:R-:W-:Y:S01]  /*6040*/  ISETP.GT.AND P0, PT, R3, 0x8, P0 ;  /* 0x000000080300780c */ /* 0x000fe20000704270 */
[----:B0-----:R-:W-:Y:S02]  /*6050*/  @P4 IMAD.MOV.U32 R4, RZ, RZ, R6 ;  /* 0x000000ffff044224 */ /* 0x001fe400078e0006 */
[----:B------:R-:W-:-:S05]  /*6060*/  @P4 IMAD.MOV.U32 R5, RZ, RZ, R7 ;  /* 0x000000ffff054224 */ /* 0x000fca00078e0007 */
[----:B------:R0:W-:Y:S01]  /*6070*/  @P4 STG.E.U16 desc[UR38][R4.64+0xe2], R81 ;  /* 0x0000e25104004986 */ /* 0x0001e2000c101526 */
[C---:B------:R-:W-:Y:S02]  /*6080*/  ISETP.GT.AND P4, PT, R3.reuse, RZ, P1 ;  /* 0x000000ff0300720c */ /* 0x040fe40000f84270 */
[----:B------:R-:W-:Y:S01]  /*6090*/  ISETP.GT.AND P1, PT, R3, 0x8, P1 ;  /* 0x000000080300780c */ /* 0x000fe20000f24270 */
[----:B0-----:R-:W-:Y:S02]  /*60a0*/  @P3 IMAD.MOV.U32 R4, RZ, RZ, R8 ;  /* 0x000000ffff043224 */ /* 0x001fe400078e0008 */
[----:B------:R-:W-:-:S05]  /*60b0*/  @P3 IMAD.MOV.U32 R5, RZ, RZ, R9 ;  /* 0x000000ffff053224 */ /* 0x000fca00078e0009 */
[----:B------:R0:W-:Y:S02]  /*60c0*/  @P3 STG.E.U16 desc[UR38][R4.64+0xe0], R82 ;  /* 0x0000e05204003986 */ /* 0x0001e4000c101526 */
[----:B0-----:R-:W-:Y:S02]  /*60d0*/  @P2 IMAD.MOV.U32 R4, RZ, RZ, R8 ;  /* 0x000000ffff042224 */ /* 0x001fe400078e0008 */
[----:B------:R-:W-:-:S05]  /*60e0*/  @P2 IMAD.MOV.U32 R5, RZ, RZ, R9 ;  /* 0x000000ffff052224 */ /* 0x000fca00078e0009 */
[----:B------:R0:W-:Y:S02]  /*60f0*/  @P2 STG.E.U16 desc[UR38][R4.64+0xe2], R83 ;  /* 0x0000e25304002986 */ /* 0x0001e4000c101526 */
[----:B0-----:R-:W-:Y:S02]  /*6100*/  @P4 IMAD.MOV.U32 R4, RZ, RZ, R6 ;  /* 0x000000ffff044224 */ /* 0x001fe400078e0006 */
[----:B------:R-:W-:-:S05]  /*6110*/  @P4 IMAD.MOV.U32 R5, RZ, RZ, R7 ;  /* 0x000000ffff054224 */ /* 0x000fca00078e0007 */
[----:B------:R0:W-:Y:S04]  /*6120*/  @P4 STG.E.U16 desc[UR38][R4.64+0xf0], R84 ;  /* 0x0000f05404004986 */ /* 0x0001e8000c101526 */
[----:B------:R1:W-:Y:S01]  /*6130*/  @P5 STG.E.U16 desc[UR38][R6.64+0xf2], R85 ;  /* 0x0000f25506005986 */ /* 0x0003e2000c101526 */
[----:B0-----:R-:W-:Y:S02]  /*6140*/  @P1 IMAD.MOV.U32 R4, RZ, RZ, R8 ;  /* 0x000000ffff041224 */ /* 0x001fe400078e0008 */
[----:B------:R-:W-:-:S05]  /*6150*/  @P1 IMAD.MOV.U32 R5, RZ, RZ, R9 ;  /* 0x000000ffff051224 */ /* 0x000fca00078e0009 */
[----:B------:R1:W-:Y:S04]  /*6160*/  @P1 STG.E.U16 desc[UR38][R4.64+0xf0], R86 ;  /* 0x0000f05604001986 */ /* 0x0003e8000c101526 */
[----:B------:R1:W-:Y:S02]  /*6170*/  @P0 STG.E.U16 desc[UR38][R8.64+0xf2], R87 ;  /* 0x0000f25708000986 */ /* 0x0003e4000c101526 */
.L_x_158:
[----:B------:R-:W-:Y:S05]  /*6180*/  BSYNC B0 ;  /* 0x0000000000007941 */ /* 0x000fea0003800000 */
.L_x_32:
[----:B------:R-:W-:Y:S01]  /*6190*/  IADD3 R16, P0, R16, UR36, RZ ;  /* 0x0000002410107c10 */ /* 0x000fe2000ff1e0ff */
[----:B------:R-:W-:Y:S01]  /*61a0*/  ULDC.64 UR4, c[0x0][0x650] ;  /* 0x0001940000047ab9 */ /* 0x000fe20000000a00 */
[----:B------:R-:W-:Y:S01]  /*61b0*/  PRMT R3, RZ, 0x7610, R3 ;  /* 0x00007610ff037816 */ /* 0x000fe20000000003 */
[----:B------:R-:W-:Y:S01]  /*61c0*/  IMAD.MOV.U32 R100, RZ, RZ, -0x1 ;  /* 0xffffffffff647424 */ /* 0x000fe200078e00ff */
[----:B------:R-:W-:Y:S01]  /*61d0*/  IADD3.X R17, R17, UR42, RZ, P0, !PT ;  /* 0x0000002a11117c10 */ /* 0x000fe200087fe4ff */
[----:B------:R-:W-:Y:S01]  /*61e0*/  IMAD.MOV.U32 R101, RZ, RZ, -0x1 ;  /* 0xffffffffff657424 */ /* 0x000fe200078e00ff */
[----:B------:R-:W-:-:S04]  /*61f0*/  ISETP.GE.U32.AND P0, PT, R16, UR4, PT ;  /* 0x0000000410007c0c */ /* 0x000fc8000bf06070 */
[----:B------:R-:W-:-:S13]  /*6200*/  ISETP.GE.U32.AND.EX P0, PT, R17, UR5, PT, P0 ;  /* 0x0000000511007c0c */ /* 0x000fda000bf06100 */
[----:B------:R-:W-:Y:S05]  /*6210*/  @P0 BRA `(.L_x_159) ;  /* 0x00000004004c0947 */ /* 0x000fea0003800000 */
[----:B------:R-:W0:Y:S01]  /*6220*/  LDC.64 R10, c[0x0][0x628] ;  /* 0x00018a00ff0a7b82 */ /* 0x000e220000000a00 */
[----:B---3--:R-:W3:Y:S01]  /*6230*/  S2R R12, SR_CTAID.X ;  /* 0x00000000000c7919 */ /* 0x008ee20000002500 */
[----:B-12-4-:R-:W-:Y:S02]  /*6240*/  IMAD.MOV.U32 R8, RZ, RZ, R16 ;  /* 0x000000ffff087224 */ /* 0x016fe400078e0010 */
[----:B------:R-:W-:Y:S01]  /*6250*/  IMAD.MOV.U32 R9, RZ, RZ, R17 ;  /* 0x000000ffff097224 */ /* 0x000fe200078e0011 */
[----:B------:R-:W1:Y:S03]  /*6260*/  S2R R20, SR_CTAID.Y ;  /* 0x0000000000147919 */ /* 0x000e660000002600 */
[----:B------:R-:W2:Y:S08]  /*6270*/  LDC R0, c[0x0][0x630] ;  /* 0x00018c00ff007b82 */ /* 0x000eb00000000800 */
[----:B------:R-:W4:Y:S01]  /*6280*/  LDC.64 R14, c[0x0][0x620] ;  /* 0x00018800ff0e7b82 */ /* 0x000f220000000a00 */
[----:B0-----:R-:W-:-:S04]  /*6290*/  ISETP.NE.U32.AND P0, PT, R10, RZ, PT ;  /* 0x000000ff0a00720c */ /* 0x001fc80003f05070 */
[----:B------:R-:W-:-:S13]  /*62a0*/  ISETP.NE.AND.EX P0, PT, R11, RZ, PT, P0 ;  /* 0x000000ff0b00720c */ /* 0x000fda0003f05300 */
[----:B-1234-:R-:W-:Y:S05]  /*62b0*/  @!P0 BRA `(.L_x_160) ;  /* 0x0000000000288947 */ /* 0x01efea0003800000 */
        /* <DEDUP_REMOVED lines=10> */
.L_x_160:
[-CC-:B------:R-:W-:Y:S01]  /*6360*/  SHF.R.U64 R101, R8, R0.reuse, R9.reuse ;  /* 0x0000000008657219 */ /* 0x180fe20000001209 */
[----:B------:R-:W0:Y:S01]  /*6370*/  LDC.64 R26, c[0x0][0x640] ;  /* 0x00019000ff1a7b82 */ /* 0x000e220000000a00 */
[----:B------:R-:W-:Y:S01]  /*6380*/  SHF.R.U32.HI R0, RZ, R0, R9 ;  /* 0x00000000ff007219 */ /* 0x000fe20000011609 */
[----:B------:R-:W-:Y:S01]  /*6390*/  ULDC UR4, c[0x0][0x150] ;  /* 0x0000540000047ab9 */ /* 0x000fe20000000800 */
[----:B------:R-:W-:Y:S02]  /*63a0*/  IADD3 R3, P0, RZ, -R101, RZ ;  /* 0x80000065ff037210 */ /* 0x000fe40007f1e0ff */
[----:B------:R-:W-:-:S03]  /*63b0*/  I2FP.F32.U32 R7, R12 ;  /* 0x0000000c00077245 */ /* 0x000fc60000201000 */
[----:B------:R-:W1:Y:S01]  /*63c0*/  LDC R6, c[0x0][0x618] ;  /* 0x00018600ff067b82 */ /* 0x000e620000000800 */
[----:B------:R-:W-:Y:S02]  /*63d0*/  IMAD.X R5, RZ, RZ, ~R0, P0 ;  /* 0x000000ffff057224 */ /* 0x000fe400000e0e00 */
[----:B------:R-:W-:Y:S01]  /*63e0*/  FMUL R7, R7, UR4 ;  /* 0x0000000407077c20 */ /* 0x000fe20008400000 */
[----:B------:R-:W-:Y:S01]  /*63f0*/  ULDC UR4, c[0x0][0x154] ;  /* 0x0000550000047ab9 */ /* 0x000fe20000000800 */
[-C--:B------:R-:W-:Y:S02]  /*6400*/  IMAD R0, R5, R14.reuse, RZ ;  /* 0x0000000e05007224 */ /* 0x080fe400078e02ff */
[C---:B------:R-:W-:Y:S01]  /*6410*/  IMAD.WIDE.U32 R4, R3.reuse, R14, R16 ;  /* 0x0000000e03047225 */ /* 0x040fe200078e0010 */
[----:B------:R-:W2:Y:S01]  /*6420*/  LDC R8, c[0x0][0x608] ;  /* 0x00018200ff087b82 */ /* 0x000ea20000000800 */
[----:B------:R-:W3:Y:S02]  /*6430*/  F2I.U32.TRUNC.NTZ R7, R7 ;  /* 0x0000000700077305 */ /* 0x000ee4000020f000 */
[----:B------:R-:W-:Y:S01]  /*6440*/  IMAD R3, R3, R15, R0 ;  /* 0x0000000f03037224 */ /* 0x000fe200078e0200 */
[----:B------:R-:W-:-:S03]  /*6450*/  I2FP.F32.U32 R0, R20 ;  /* 0x0000001400007245 */ /* 0x000fc60000201000 */
[----:B------:R-:W-:Y:S01]  /*6460*/  IMAD.IADD R3, R5, 0x1, R3 ;  /* 0x0000000105037824 */ /* 0x000fe200078e0203 */
[----:B------:R-:W4:Y:S01]  /*6470*/  LDC R11, c[0x0][0x658] ;  /* 0x00019600ff0b7b82 */ /* 0x000f220000000800 */
[----:B0-----:R-:W-:-:S04]  /*6480*/  ISETP.NE.U32.AND P0, PT, R26, RZ, PT ;  /* 0x000000ff1a00720c */ /* 0x001fc80003f05070 */
[----:B------:R-:W-:-:S03]  /*6490*/  ISETP.NE.AND.EX P0, PT, R27, RZ, PT, P0 ;  /* 0x000000ff1b00720c */ /* 0x000fc60003f05300 */
[----:B------:R-:W0:Y:S01]  /*64a0*/  LDC R9, c[0x0][0x144] ;  /* 0x00005100ff097b82 */ /* 0x000e220000000800 */
[-C--:B-1----:R-:W-:Y:S01]  /*64b0*/  SHF.R.U64 R10, R4, R6.reuse, R3 ;  /* 0x00000006040a7219 */ /* 0x082fe20000001203 */
[----:B---3--:R-:W-:Y:S01]  /*64c0*/  IMAD.MOV R7, RZ, RZ, -R7 ;  /* 0x000000ffff077224 */ /* 0x008fe200078e0a07 */
[----:B------:R-:W-:Y:S01]  /*64d0*/  SHF.R.U32.HI R3, RZ, R6, R3 ;  /* 0x00000006ff037219 */ /* 0x000fe20000011603 */
[----:B------:R-:W-:-:S04]  /*64e0*/  FMUL R6, R0, UR4 ;  /* 0x0000000400067c20 */ /* 0x000fc80008400000 */
[----:B------:R-:W1:Y:S01]  /*64f0*/  LDC R21, c[0x0][0x148] ;  /* 0x00005200ff157b82 */ /* 0x000e620000000800 */
[----:B------:R3:W0:Y:S01]  /*6500*/  F2I.U32.TRUNC.NTZ R14, R6 ;  /* 0x00000006000e7305 */ /* 0x000622000020f000 */
[-CC-:B--2---:R-:W-:Y:S02]  /*6510*/  SHF.R.U64 R13, R10, R8.reuse, R3.reuse ;  /* 0x000000080a0d7219 */ /* 0x184fe40000001203 */
[----:B------:R-:W-:-:S04]  /*6520*/  SHF.R.U32.HI R0, RZ, R8, R3 ;  /* 0x00000008ff007219 */ /* 0x000fc80000011603 */
[----:B-----5:R-:W2:Y:S01]  /*6530*/  LDC R24, c[0x0][0x648] ;  /* 0x00019200ff187b82 */ /* 0x020ea20000000800 */
[-CC-:B----4-:R-:W-:Y:S02]  /*6540*/  SHF.R.U64 R15, R13, R11.reuse, R0.reuse ;  /* 0x0000000b0d0f7219 */ /* 0x190fe40000001200 */
[----:B------:R-:W-:-:S03]  /*6550*/  SHF.R.U32.HI R5, RZ, R11, R0 ;  /* 0x0000000bff057219 */ /* 0x000fc60000011600 */
[----:B------:R-:W-:Y:S02]  /*6560*/  IMAD.MOV.U32 R4, RZ, RZ, R15 ;  /* 0x000000ffff047224 */ /* 0x000fe400078e000f */
[----:B------:R-:W4:Y:S01]  /*6570*/  LDC R28, c[0x0][0x638] ;  /* 0x00018e00ff1c7b82 */ /* 0x000f220000000800 */
[----:B0-----:R-:W-:-:S07]  /*6580*/  IMAD R25, R9, R7, R12 ;  /* 0x0000000709197224 */ /* 0x001fce00078e020c */
[----:B------:R-:W0:Y:S08]  /*6590*/  LDC R29, c[0x0][0x610] ;  /* 0x00018400ff1d7b82 */ /* 0x000e300000000800 */
[----:B------:R-:W0:Y:S01]  /*65a0*/  LDC R30, c[0x0][0x600] ;  /* 0x00018000ff1e7b82 */ /* 0x000e220000000800 */
[----:B-123--:R-:W-:Y:S05]  /*65b0*/  @!P0 BRA `(.L_x_161) ;  /* 0x0000000000288947 */ /* 0x00efea0003800000 */
[----:B------:R-:W1:Y:S02]  /*65c0*/  LDC R0, c[0x0][0x64c] ;  /* 0x00019300ff007b82 */ /* 0x000e640000000800 */
[----:B-1----:R-:W-:-:S05]  /*65d0*/  IADD3 R3, P0, R15, R0, RZ ;  /* 0x000000000f037210 */ /* 0x002fca0007f1e0ff */
        /* <DEDUP_REMOVED lines=8> */
.L_x_161:
[----:B------:R-:W-:Y:S01]  /*6660*/  ISETP.NE.AND P0, PT, R2, 0x1, PT ;  /* 0x000000010200780c */ /* 0x000fe20003f05270 */
[----:B------:R-:W-:Y:S01]  /*6670*/  IMAD.MOV R14, RZ, RZ, -R14 ;  /* 0x000000ffff0e7224 */ /* 0x000fe200078e0a0e */
[----:B------:R-:W-:Y:S02]  /*6680*/  SHF.R.U64 R3, R4, R24, R5 ;  /* 0x0000001804037219 */ /* 0x000fe40000001205 */
[----:B------:R-:W-:Y:S02]  /*6690*/  LOP3.LUT R0, R13, R98, RZ, 0xc0, !PT ;  /* 0x000000620d007212 */ /* 0x000fe400078ec0ff */
[----:B------:R-:W-:Y:S01]  /*66a0*/  LOP3.LUT R10, R10, R97, RZ, 0xc0, !PT ;  /* 0x000000610a0a7212 */ /* 0x000fe200078ec0ff */
[----:B------:R-:W-:Y:S02]  /*66b0*/  IMAD.MOV R4, RZ, RZ, -R3 ;  /* 0x000000ffff047224 */ /* 0x000fe400078e0a03 */
[----:B------:R-:W-:Y:S02]  /*66c0*/  IMAD R0, R93, R3, R0 ;  /* 0x000000035d007224 */ /* 0x000fe400078e0200 */
[----:B----4-:R-:W-:-:S02]  /*66d0*/  IMAD R3, R4, R28, R15 ;  /* 0x0000001c04037224 */ /* 0x010fc400078e020f */
[----:B------:R-:W-:Y:S02]  /*66e0*/  @P0 IMAD R25, R21, R14, R20 ;  /* 0x0000000e15190224 */ /* 0x000fe400078e0214 */
[----:B0-----:R-:W-:Y:S02]  /*66f0*/  IMAD R5, R3, R30, R10 ;  /* 0x0000001e03057224 */ /* 0x001fe400078e020a */
[----:B------:R-:W-:Y:S02]  /*6700*/  IMAD R0, R0, R29, R25 ;  /* 0x0000001d00007224 */ /* 0x000fe400078e0219 */
[----:B------:R-:W-:-:S03]  /*6710*/  IMAD.MOV.U32 R4, RZ, RZ, 0x1 ;  /* 0x00000001ff047424 */ /* 0x000fc600078e00ff */
[----:B------:R-:W-:Y:S02]  /*6720*/  SEL R100, R5, R0, !P0 ;  /* 0x0000000005647207 */ /* 0x000fe40004000000 */
[----:B------:R-:W-:Y:S02]  /*6730*/  PRMT R3, R4, 0x7610, R3 ;  /* 0x0000761004037816 */ /* 0x000fe40000000003 */
[----:B------:R-:W-:-:S07]  /*6740*/  SEL R0, R0, R5, !P0 ;  /* 0x0000000500007207 */ /* 0x000fce0004000000 */
.L_x_159:
[----:B------:R-:W-:Y:S01]  /*6750*/  UIADD3 UR41, UR43, UR41, URZ ;  /* 0x000000292b297290 */ /* 0x000fe2000fffe03f */
[----:B------:R-:W-:Y:S01]  /*6760*/  LOP3.LUT P0, RZ, R3, 0xff, RZ, 0xc0, !PT ;  /* 0x000000ff03ff7812 */ /* 0x000fe2000780c0ff */
[----:B------:R-:W-:Y:S02]  /*6770*/  IMAD.MOV.U32 R103, RZ, RZ, R0 ;  /* 0x000000ffff677224 */ /* 0x000fe400078e0000 */
[----:B------:R-:W-:Y:S02]  /*6780*/  USHF.R.U32.HI UR4, URZ, 0x2, UR41 ;  /* 0x000000023f047899 */ /* 0x000fe40008011629 */
[----:B------:R-:W-:Y:S02]  /*6790*/  UISETP.GT.U32.AND UP1, UPT, UR41, 0x3, UPT ;  /* 0x000000032900788c */ /* 0x000fe4000bf24070 */
[----:B------:R-:W-:Y:S02]  /*67a0*/  ULOP3.LUT UR4, UR4, 0x1, URZ, 0xc0, !UPT ;  /* 0x0000000104047892 */ /* 0x000fe4000f8ec03f */
[----:B------:R-:W-:-:S02]  /*67b0*/  UISETP.LT.U32.AND UP1, UPT, UR43, 0x4, UP1 ;  /* 0x000000042b00788c */ /* 0x000fc40008f21070 */
[----:B------:R-:W-:Y:S02]  /*67c0*/  UISETP.NE.U32.AND UP0, UPT, UR4, 0x1, UPT ;  /* 0x000000010400788c */ /* 0x000fe4000bf05070 */
[----:B------:R-:W-:Y:S02]  /*67d0*/  USEL UR5, URZ, 0x1, !UP1 ;  /* 0x000000013f057887 */ /* 0x000fe4000c800000 */
[----:B------:R-:W-:Y:S02]  /*67e0*/  UISETP.GT.U32.AND UP0, UPT, UR43, 0x3, !UP0 ;  /* 0x000000032b00788c */ /* 0x000fe4000c704070 */
[----:B------:R-:W-:Y:S02]  /*67f0*/  ULOP3.LUT UR41, UR41, 0x3, URZ, 0xc0, !UPT ;  /* 0x0000000329297892 */ /* 0x000fe4000f8ec03f */
[----:B------:R-:W-:-:S04]  /*6800*/  USEL UR4, URZ, 0x1, !UP0 ;  /* 0x000000013f047887 */ /* 0x000fc8000c000000 */
[----:B------:R-:W-:Y:S01]  /*6810*/  ULOP3.LUT UR40, UR4, UR40, UR5, 0x96, !UPT ;  /* 0x0000002804287292 */ /* 0x000fe2000f8e9605 */
[----:B------:R-:W-:Y:S11]  /*6820*/  @P0 BRA `(.L_x_162) ;  /* 0xffffffac001c0947 */ /* 0x000ff6000383ffff */
[----:B------:R-:W-:Y:S05]  /*6830*/  EXIT ;  /* 0x000000000000794d */ /* 0x000fea0003800000 */
.L_x_7:
        /* <DEDUP_REMOVED lines=26> */
.L_x_164:
[----:B------:R-:W0:Y:S01]  /*69e0*/  LDC.64 R28, c[0x0][0x640] ;  /* 0x00019000ff1c7b82 */ /* 0x000e220000000a00 */
[-CC-:B------:R-:W-:Y:S01]  /*69f0*/  SHF.R.U64 R21, R14, R6.reuse, R15.reuse ;  /* 0x000000060e157219 */ /* 0x180fe2000000120f */
[----:B------:R-:W-:Y:S01]  /*6a00*/  IMAD.MOV.U32 R30, RZ, RZ, 0x1 ;  /* 0x00000001ff1e7424 */ /* 0x000fe200078e00ff */
[----:B------:R-:W-:Y:S02]  /*6a10*/  SHF.R.U32.HI R6, RZ, R6, R15 ;  /* 0x00000006ff067219 */ /* 0x000fe4000001160f */
[----:B------:R-:W-:-:S03]  /*6a20*/  IADD3 R13, P0, RZ, -R21, RZ ;  /* 0x80000015ff0d7210 */ /* 0x000fc60007f1e0ff */
[----:B------:R-:W1:Y:S02]  /*6a30*/  LDC R12, c[0x0][0x618] ;  /* 0x00018600ff0c7b82 */ /* 0x000e640000000800 */
[----:B------:R-:W-:-:S04]  /*6a40*/  IMAD.X R9, RZ, RZ, ~R6, P0 ;  /* 0x000000ffff097224 */ /* 0x000fc800000e0e06 */
[-C--:B------:R-:W-:Y:S02]  /*6a50*/  IMAD R6, R9, R24.reuse, RZ ;  /* 0x0000001809067224 */ /* 0x080fe400078e02ff */
[----:B------:R-:W2:Y:S01]  /*6a60*/  LDC R14, c[0x0][0x608] ;  /* 0x00018200ff0e7b82 */ /* 0x000ea20000000800 */
[----:B------:R-:W-:-:S04]  /*6a70*/  IMAD.WIDE.U32 R8, R13, R24, R16 ;  /* 0x000000180d087225 */ /* 0x000fc800078e0010 */
[----:B------:R-:W-:-:S03]  /*6a80*/  IMAD R13, R13, R25, R6 ;  /* 0x000000190d0d7224 */ /* 0x000fc600078e0206 */
[----:B------:R-:W3:Y:S01]  /*6a90*/  LDC R27, c[0x0][0x658] ;  /* 0x00019600ff1b7b82 */ /* 0x000ee20000000800 */
[----:B------:R-:W-:Y:S01]  /*6aa0*/  IMAD.IADD R9, R9, 0x1, R13 ;  /* 0x0000000109097824 */ /* 0x000fe200078e020d */
[----:B0-----:R-:W-:-:S04]  /*6ab0*/  ISETP.NE.U32.AND P0, PT, R28, RZ, PT ;  /* 0x000000ff1c00720c */ /* 0x001fc80003f05070 */
[----:B------:R-:W-:Y:S02]  /*6ac0*/  ISETP.NE.AND.EX P0, PT, R29, RZ, PT, P0 ;  /* 0x000000ff1d00720c */ /* 0x000fe40003f05300 */
[----:B------:R-:W0:Y:S01]  /*6ad0*/  LDC R22, c[0x0][0x600] ;  /* 0x00018000ff167b82 */ /* 0x000e220000000800 */
[-CC-:B-1----:R-:W-:Y:S01]  /*6ae0*/  SHF.R.U64 R10, R8, R12.reuse, R9.reuse ;  /* 0x0000000c080a7219 */ /* 0x182fe20000001209 */
[----:B------:R-:W-:Y:S01]  /*6af0*/  IMAD.MOV.U32 R8, RZ, RZ, -0x1 ;  /* 0xffffffffff087424 */ /* 0x000fe200078e00ff */
[----:B------:R-:W-:-:S05]  /*6b00*/  SHF.R.U32.HI R9, RZ, R12, R9 ;  /* 0x0000000cff097219 */ /* 0x000fca0000011609 */
[----:B------:R-:W1:Y:S01]  /*6b10*/  LDC R24, c[0x0][0x648] ;  /* 0x00019200ff187b82 */ /* 0x000e620000000800 */
[-CC-:B--2---:R-:W-:Y:S02]  /*6b20*/  SHF.R.U64 R23, R10, R14.reuse, R9.reuse ;  /* 0x0000000e0a177219 */ /* 0x184fe40000001209 */
[----:B------:R-:W-:-:S05]  /*6b30*/  SHF.R.U32.HI R6, RZ, R14, R9 ;  /* 0x0000000eff067219 */ /* 0x000fca0000011609 */
[----:B------:R-:W2:Y:S01]  /*6b40*/  LDC R26, c[0x0][0x638] ;  /* 0x00018e00ff1a7b82 */ /* 0x000ea20000000800 */
[-C--:B---3--:R-:W-:Y:S02]  /*6b50*/  SHF.L.U32 R8, R8, R27.reuse, RZ ;  /* 0x0000001b08087219 */ /* 0x088fe400000006ff */
[-CC-:B------:R-:W-:Y:S02]  /*6b60*/  SHF.R.U64 R25, R23, R27.reuse, R6.reuse ;  /* 0x0000001b17197219 */ /* 0x180fe40000001206 */
[----:B------:R-:W-:Y:S02]  /*6b70*/  LOP3.LUT R32, RZ, R8, RZ, 0x33, !PT ;  /* 0x00000008ff207212 */ /* 0x000fe400078e33ff */
[----:B------:R-:W-:Y:S01]  /*6b80*/  SHF.R.U32.HI R9, RZ, R27, R6 ;  /* 0x0000001bff097219 */ /* 0x000fe20000011606 */
[----:B------:R-:W3:Y:S01]  /*6b90*/  LDC R31, c[0x0][0x610] ;  /* 0x00018400ff1f7b82 */ /* 0x000ee20000000800 */
[----:B------:R-:W-:Y:S01]  /*6ba0*/  IMAD.MOV.U32 R8, RZ, RZ, R25 ;  /* 0x000000ffff087224 */ /* 0x000fe200078e0019 */
[----:B------:R-:W-:Y:S06]  /*6bb0*/  @!P0 BRA `(.L_x_165) ;  /* 0x0000000000288947 */ /* 0x000fec0003800000 */
        /* <DEDUP_REMOVED lines=10> */
.L_x_165:
[----:B------:R-:W-:Y:S02]  /*6c60*/  ISETP.NE.AND P0, PT, R2, 0x1, PT ;  /* 0x000000010200780c */ /* 0x000fe40003f05270 */
[----:B-1----:R-:W-:Y:S01]  /*6c70*/  SHF.R.U64 R6, R8, R24, R9 ;  /* 0x0000001808067219 */ /* 0x002fe20000001209 */
[----:B0-----:R-:W-:Y:S01]  /*6c80*/  VIADD R9, R22, 0xffffffff ;  /* 0xffffffff16097836 */ /* 0x001fe20000000000 */
[----:B------:R-:W-:Y:S02]  /*6c90*/  SHF.L.U32 R30, R30, R27, RZ ;  /* 0x0000001b1e1e7219 */ /* 0x000fe400000006ff */
[----:B------:R-:W-:Y:S01]  /*6ca0*/  LOP3.LUT R5, R23, R32, RZ, 0xc0, !PT ;  /* 0x0000002017057212 */ /* 0x000fe200078ec0ff */
[----:B------:R-:W-:-:S04]  /*6cb0*/  IMAD.MOV R8, RZ, RZ, -R6 ;  /* 0x000000ffff087224 */ /* 0x000fc800078e0a06 */
[----:B------:R-:W-:Y:S01]  /*6cc0*/  IMAD R6, R30, R6, R5 ;  /* 0x000000061e067224 */ /* 0x000fe200078e0205 */
[----:B------:R-:W-:Y:S01]  /*6cd0*/  LOP3.LUT R5, R10, R9, RZ, 0xc0, !PT ;  /* 0x000000090a057212 */ /* 0x000fe200078ec0ff */
[----:B------:R-:W-:Y:S02]  /*6ce0*/  @P0 IMAD R3, R7, R20, R4 ;  /* 0x0000001407030224 */ /* 0x000fe400078e0204 */
[----:B--2---:R-:W-:Y:S02]  /*6cf0*/  IMAD R4, R8, R26, R25 ;  /* 0x0000001a08047224 */ /* 0x004fe400078e0219 */
[----:B---3--:R-:W-:Y:S02]  /*6d00*/  IMAD R3, R6, R31, R3 ;  /* 0x0000001f06037224 */ /* 0x008fe400078e0203 */
[----:B------:R-:W-:Y:S02]  /*6d10*/  IMAD R4, R4, R22, R5 ;  /* 0x0000001604047224 */ /* 0x000fe400078e0205 */
[----:B------:R-:W-:-:S02]  /*6d20*/  IMAD.MOV.U32 R8, RZ, RZ, 0x1 ;  /* 0x00000001ff087424 */ /* 0x000fc400078e00ff */
[----:B------:R-:W-:Y:S01]  /*6d30*/  IMAD.MOV.U32 R6, RZ, RZ, R21 ;  /* 0x000000ffff067224 */ /* 0x000fe200078e0015 */
[----:B------:R-:W-:Y:S02]  /*6d40*/  SEL R19, R4, R3, !P0 ;  /* 0x0000000304137207 */ /* 0x000fe40004000000 */
[----:B------:R-:W-:-:S07]  /*6d50*/  SEL R13, R3, R4, !P0 ;  /* 0x00000004030d7207 */ /* 0x000fce0004000000 */
.L_x_163:
[----:B------:R-:W-:-:S08]  /*6d60*/  NOP ;  /* 0x0000000000007918 */ /* 0x000fd00000000000 */
[----:B------:R-:W0:-:S00]  /*6d70*/  USETMAXREG.DEALLOC.CTAPOOL 0x28 ;  /* 0x00000028000079c8 */ /* 0x000e0000080e0500 */
[----:B0-----:R-:W-:-:S13]  /*6d80*/  ISETP.NE.AND P0, PT, R0, RZ, PT ;  /* 0x000000ff0000720c */ /* 0x001fda0003f05270 */
[----:B------:R-:W-:Y:S05]  /*6d90*/  @P0 EXIT ;  /* 0x000000000000094d */ /* 0x000fea0003800000 */
[----:B------:R-:W-:Y:S01]  /*6da0*/  LOP3.LUT P0, RZ, R8, 0xff, RZ, 0xc0, !PT ;  /* 0x000000ff08ff7812 */ /* 0x000fe2000780c0ff */
[----:B------:R-:W-:Y:S02]  /*6db0*/  IMAD.MOV.U32 R10, RZ, RZ, 0x1 ;  /* 0x00000001ff0a7424 */ /* 0x000fe400078e00ff */
[----:B------:R-:W-:-:S10]  /*6dc0*/  IMAD.MOV.U32 R9, RZ, RZ, RZ ;  /* 0x000000ffff097224 */ /* 0x000fd400078e00ff */
[----:B------:R-:W-:Y:S05]  /*6dd0*/  @!P0 BRA `(.L_x_166) ;  /* 0x0000000c00808947 */ /* 0x000fea0003800000 */
[----:B------:R-:W0:Y:S01]  /*6de0*/  LDC R0, c[0x0][0x28c] ;  /* 0x0000a300ff007b82 */ /* 0x000e220000000800 */
[----:B------:R-:W-:Y:S01]  /*6df0*/  UMOV UR13, 0x1 ;  /* 0x00000001000d7882 */ /* 0x000fe20000000000 */
[----:B------:R-:W-:Y:S01]  /*6e00*/  ULDC UR5, c[0x0][0x658] ;  /* 0x0001960000057ab9 */ /* 0x000fe20000000800 */
[----:B------:R-:W-:Y:S01]  /*6e10*/  UMOV UR7, 0xffffffff ;  /* 0xffffffff00077882 */ /* 0x000fe20000000000 */
[----:B------:R-:W-:Y:S01]  /*6e20*/  BSSY B0, `(.L_x_166) ;  /* 0x00000db000007945 */ /* 0x000fe20003800000 */
[----:B------:R-:W-:Y:S01]  /*6e30*/  USHF.L.U32 UR7, UR7, UR5, URZ ;  /* 0x0000000507077299 */ /* 0x000fe2000800063f */
[----:B------:R-:W-:Y:S01]  /*6e40*/  LOP3.LUT R12, R18, 0x2, RZ, 0xfc, !PT ;  /* 0x00000002120c7812 */ /* 0x000fe200078efcff */
[----:B------:R-:W-:Y:S01]  /*6e50*/  IMAD.MOV.U32 R10, RZ, RZ, 0x1 ;  /* 0x00000001ff0a7424 */ /* 0x000fe200078e00ff */
[----:B------:R-:W1:Y:S01]  /*6e60*/  S2UR UR9, SR_CgaCtaId ;  /* 0x00000000000979c3 */ /* 0x000e620000008800 */
[----:B------:R-:W-:Y:S01]  /*6e70*/  IMAD.MOV.U32 R9, RZ, RZ, RZ ;  /* 0x000000ffff097224 */ /* 0x000fe200078e00ff */
[----:B------:R-:W-:Y:S01]  /*6e80*/  ULDC UR4, c[0x0][0x600] ;  /* 0x0001800000047ab9 */ /* 0x000fe20000000800 */
[----:B------:R-:W-:Y:S01]  /*6e90*/  UMOV UR14, 0x1111 ;  /* 0x00001111000e7882 */ /* 0x000fe20000000000 */
[----:B------:R-:W-:-:S02]  /*6ea0*/  USHF.L.U32 UR5, UR13, UR5, URZ ;  /* 0x000000050d057299 */ /* 0x000fc4000800063f */
[----:B------:R-:W-:Y:S02]  /*6eb0*/  UIADD3 UR4, UR4, -0x1, URZ ;  /* 0xffffffff04047890 */ /* 0x000fe4000fffe03f */
[----:B------:R-:W-:Y:S01]  /*6ec0*/  ULOP3.LUT UR7, URZ, UR7, URZ, 0x33, !UPT ;  /* 0x000000073f077292 */ /* 0x000fe2000f8e333f */
[----:B------:R-:W-:Y:S01]  /*6ed0*/  ULDC.64 UR24, c[0x0][0x198] ;  /* 0x0000660000187ab9 */ /* 0x000fe20000000a00 */
[----:B0-----:R-:W-:-:S05]  /*6ee0*/  VIADD R0, R0, 0x3f ;  /* 0x0000003f00007836 */ /* 0x001fca0000000000 */
[----:B------:R-:W-:Y:S01]  /*6ef0*/  SHF.R.S32.HI R3, RZ, 0x1f, R0 ;  /* 0x0000001fff037819 */ /* 0x000fe20000011400 */
[----:B-1----:R-:W-:-:S03]  /*6f00*/  USHF.R.U32.HI UR26, URZ, 0x2, UR9 ;  /* 0x000000023f1a7899 */ /* 0x002fc60008011609 */
[----:B------:R-:W-:Y:S01]  /*6f10*/  LEA.HI R3, R3, R0, RZ, 0x6 ;  /* 0x0000000003037211 */ /* 0x000fe200078f30ff */
[----:B------:R-:W-:Y:S01]  /*6f20*/  ULOP3.LUT UR8, UR9, 0x3, URZ, 0xc0, !UPT ;  /* 0x0000000309087892 */ /* 0x000fe2000f8ec03f */
[----:B------:R-:W-:Y:S01]  /*6f30*/  IMAD.MOV.U32 R0, RZ, RZ, 0x1 ;  /* 0x00000001ff007424 */ /* 0x000fe200078e00ff */
[----:B------:R-:W-:Y:S01]  /*6f40*/  USHF.L.U32 UR6, UR9, 0x5, URZ ;  /* 0x0000000509067899 */ /* 0x000fe2000800063f */
[--C-:B------:R-:W-:Y:S01]  /*6f50*/  SHF.R.S32.HI R8, RZ, 0x6, R3.reuse ;  /* 0x00000006ff087819 */ /* 0x100fe20000011403 */
[----:B------:R-:W-:Y:S02]  /*6f60*/  USHF.L.U32 UR27, UR9, 0xb, URZ ;  /* 0x0000000b091b7899 */ /* 0x000fe4000800063f */
[----:B------:R-:W-:Y:S01]  /*6f70*/  ULOP3.LUT UR9, UR9, 0xfffffffc, URZ, 0xc0, !UPT ;  /* 0xfffffffc09097892 */ /* 0x000fe2000f8ec03f */
[----:B------:R-:W-:Y:S01]  /*6f80*/  PRMT R3, R0, 0x7610, R3 ;  /* 0x0000761000037816 */ /* 0x000fe20000000003 */
[----:B------:R-:W-:Y:S01]  /*6f90*/  UISETP.GT.U32.AND UP0, UPT, UR8, 0xffff, UPT ;  /* 0x0000ffff0800788c */ /* 0x000fe2000bf04070 */
[----:B------:R-:W-:Y:S01]  /*6fa0*/  VIADD R0, R8, 0x1 ;  /* 0x0000000108007836 */ /* 0x000fe20000000000 */
[----:B------:R-:W-:-:S02]  /*6fb0*/  ULOP3.LUT UR11, UR9, 0x1, URZ, 0xfc, !UPT ;  /* 0x00000001090b7892 */ /* 0x000fc4000f8efc3f */
[----:B------:R-:W-:Y:S02]  /*6fc0*/  ULOP3.LUT UR12, UR9, 0x2, URZ, 0xfc, !UPT ;  /* 0x00000002090c7892 */ /* 0x000fe4000f8efc3f */
[----:B------:R-:W-:Y:S02]  /*6fd0*/  USHF.L.U32 UR10, UR13, UR9, URZ ;  /* 0x000000090d0a7299 */ /* 0x000fe4000800063f */
[----:B------:R-:W-:Y:S02]  /*6fe0*/  ULOP3.LUT UR9, UR9, 0x3, URZ, 0xfc, !UPT ;  /* 0x0000000309097892 */ /* 0x000fe4000f8efc3f */
[----:B------:R-:W-:Y:S02]  /*6ff0*/  USHF.L.U32 UR11, UR13, UR11, URZ ;  /* 0x0000000b0d0b7299 */ /* 0x000fe4000800063f */
[----:B------:R-:W-:Y:S02]  /*7000*/  USHF.L.U32 UR12, UR13, UR12, URZ ;  /* 0x0000000c0d0c7299 */ /* 0x000fe4000800063f */
[----:B------:R-:W-:-:S02]  /*7010*/  USEL UR8, UR8, 0xffff, !UP0 ;  /* 0x0000ffff08087887 */ /* 0x000fc4000c000000 */
[----:B------:R-:W-:Y:S02]  /*7020*/  USHF.L.U32 UR9, UR13, UR9, URZ ;  /* 0x000000090d097299 */ /* 0x000fe4000800063f */
[----:B------:R-:W-:Y:S02]  /*7030*/  ULOP3.LUT UR10, UR12, UR10, UR11, 0xfe, !UPT ;  /* 0x0000000a0c0a7292 */ /* 0x000fe4000f8efe0b */
[----:B------:R-:W-:Y:S02]  /*7040*/  ULOP3.LUT UR8, UR8, 0xffff, URZ, 0xc0, !UPT ;  /* 0x0000ffff08087892 */ /* 0x000fe4000f8ec03f */
[----:B------:R-:W-:Y:S02]  /*7050*/  ULOP3.LUT UR6, UR6, 0x60, URZ, 0xc0, !UPT ;  /* 0x0000006006067892 */ /* 0x000fe4000f8ec03f */
[----:B------:R-:W-:Y:S02]  /*7060*/  ULOP3.LUT UR13, UR10, UR9, URZ, 0xfc, !UPT ;  /* 0x000000090a0d7292 */ /* 0x000fe4000f8efc3f */
[----:B------:R-:W-:-:S12]  /*7070*/  USHF.L.U32 UR14, UR14, UR8, URZ ;  /* 0x000000080e0e7299 */ /* 0x000fd8000800063f */
.L_x_177:
[----:B------:R-:W-:-:S03]  /*7080*/  UMOV UR8, 0xffffffff ;  /* 0xffffffff00087882 */ /* 0x000fc60000000000 */
[----:B------:R-:W-:Y:S05]  /*7090*/  BRA.DIV UR8, `(.L_x_167) ;  /* 0x0000000e08b87947 */ /* 0x000fea000b800000 */
[----:B------:R-:W-:-:S13]  /*70a0*/  ELECT P6, URZ, PT ;  /* 0x00000000003f782f */ /* 0x000fda00038c0000 */
.L_x_188:
[----:B------:R-:W0:Y:S01]  /*70b0*/  LDC R4, c[0x0][0x28c] ;  /* 0x0000a300ff047b82 */ /* 0x000e220000000800 */
[----:B------:R-:W-:Y:S01]  /*70c0*/  BSSY B1, `(.L_x_168) ;  /* 0x000003d000017945 */ /* 0x000fe20003800000 */
[----:B0-----:R-:W-:-:S13]  /*70d0*/  ISETP.LT.OR P6, PT, R4, 0x1, !P6 ;  /* 0x000000010400780c */ /* 0x001fda00077c1670 */
[----:B------:R-:W-:Y:S05]  /*70e0*/  @P6 BRA `(.L_x_169) ;  /* 0x0000000000e86947 */ /* 0x000fea0003800000 */
[----:B------:R-:W-:Y:S01]  /*70f0*/  LEA R13, R13, UR26, 0x2 ;  /* 0x0000001a0d0d7c11 */ /* 0x000fe2000f8e10ff */
[----:B------:R-:W-:Y:S01]  /*7100*/  IMAD.MOV.U32 R21, RZ, RZ, RZ ;  /* 0x000000ffff157224 */ /* 0x000fe200078e00ff */
[----:B------:R-:W-:Y:S01]  /*7110*/  LEA R19, R19, UR6, 0x7 ;  /* 0x0000000613137c11 */ /* 0x000fe2000f8e38ff */
[----:B------:R-:W-:Y:S02]  /*7120*/  IMAD.MOV.U32 R4, RZ, RZ, R0 ;  /* 0x000000ffff047224 */ /* 0x000fe400078e0000 */
[----:B------:R-:W-:Y:S02]  /*7130*/  IMAD.MOV.U32 R5, RZ, RZ, R10 ;  /* 0x000000ffff057224 */ /* 0x000fe400078e000a */
[----:B------:R-:W-:Y:S02]  /*7140*/  IMAD.MOV.U32 R7, RZ, RZ, R9 ;  /* 0x000000ffff077224 */ /* 0x000fe400078e0009 */
[----:B------:R-:W-:-:S07]  /*7150*/  IMAD.SHL.U32 R15, R13, 0x20, RZ ;  /* 0x000000200d0f7824 */ /* 0x000fce00078e00ff */
.L_x_172:
[----:B------:R-:W0:Y:S01]  /*7160*/  S2R R14, SR_CgaCtaId ;  /* 0x00000000000e7919 */ /* 0x000e220000008800 */
[----:B------:R-:W-:Y:S02]  /*7170*/  MOV R13, 0x400 ;  /* 0x00000400000d7802 */ /* 0x000fe40000000f00 */
[----:B------:R-:W-:Y:S02]  /*7180*/  ISETP.NE.AND P1, PT, R11, RZ, PT ;  /* 0x000000ff0b00720c */ /* 0x000fe40003f25270 */
[----:B0-----:R-:W-:Y:S02]  /*7190*/  LEA R22, R14, R13, 0x18 ;  /* 0x0000000d0e167211 */ /* 0x001fe400078ec0ff */
[----:B------:R-:W-:-:S09]  /*71a0*/  SHF.L.U32 R13, R5, 0x1f, RZ ;  /* 0x0000001f050d7819 */ /* 0x000fd200000006ff */
[----:B------:R-:W0:Y:S01]  /*71b0*/  @!P1 LDC R14, c[0x0][0x500] ;  /* 0x00014000ff0e9b82 */ /* 0x000e220000000800 */
[----:B------:R-:W-:-:S04]  /*71c0*/  IMAD R20, R7, 0x8, R22 ;  /* 0x0000000807147824 */ /* 0x000fc800078e0216 */
[----:B------:R-:W1:Y:S02]  /*71d0*/  SYNCS.PHASECHK.TRANS64.TRYWAIT P0, [R20+URZ+0x20], R13 ;  /* 0x0000200d140075a7 */ /* 0x000e64000800017f */
[----:B-1----:R-:W-:Y:S05]  /*71e0*/  @!P0 BRA `(.L_x_170) ;  /* 0x0000000c00848947 */ /* 0x002fea0003800000 */
.L_x_189:
[----:B-1----:R-:W-:Y:S01]  /*71f0*/  PRMT R13, R12, 0x9910, RZ ;  /* 0x000099100c0d7816 */ /* 0x002fe200000000ff */
[----:B0-----:R0:W-:Y:S03]  /*7200*/  @!P1 SYNCS.ARRIVE.TRANS64 RZ, [R20+URZ], R14 ;  /* 0x0000000e14ff99a7 */ /* 0x0011e6000800003f */
[----:B------:R-:W-:-:S13]  /*7210*/  ISETP.NE.AND P0, PT, R13, 0x2, PT ;  /* 0x000000020d00780c */ /* 0x000fda0003f05270 */
[----:B0-----:R-:W-:Y:S05]  /*7220*/  @P0 BRA `(.L_x_171) ;  /* 0x0000000000040947 */ /* 0x001fea0003800000 */
[----:B------:R-:W-:Y:S01]  /*7230*/  BPT.TRAP 0x1 ;  /* 0x000000040000795c */ /* 0x000fe20000300000 */
.L_x_171:
[----:B------:R-:W-:Y:S01]  /*7240*/  R2UR UR8, R7 ;  /* 0x00000000070872ca */ /* 0x000fe200000e0000 */
[----:B------:R-:W-:Y:S01]  /*7250*/  VIADD R4, R4, 0xffffffff ;  /* 0xffffffff04047836 */ /* 0x000fe20000000000 */
[----:B------:R-:W-:Y:S01]  /*7260*/  R2UR UR15, R22 ;  /* 0x00000000160f72ca */ /* 0x000fe200000e0000 */
[----:B------:R-:W-:Y:S01]  /*7270*/  UIADD3 UR16, UP0, UR24, 0xf0, URZ ;  /* 0x000000f018107890 */ /* 0x000fe2000ff1e03f */
[----:B------:R-:W-:Y:S01]  /*7280*/  R2UR UR22, R15 ;  /* 0x000000000f1672ca */ /* 0x000fe200000e0000 */
[----:B------:R-:W-:Y:S01]  /*7290*/  UIADD3 UR30, UP1, UR24, 0x1f0, URZ ;  /* 0x000001f0181e7890 */ /* 0x000fe2000ff3e03f */
[----:B------:R-:W-:Y:S01]  /*72a0*/  R2UR UR9, R20 ;  /* 0x00000000140972ca */ /* 0x000fe200000e0000 */
[----:B------:R-:W-:Y:S01]  /*72b0*/  UIADD3.X UR17, URZ, UR25, URZ, UP0, !UPT ;  /* 0x000000193f117290 */ /* 0x000fe200087fe43f */
[----:B------:R-:W-:Y:S01]  /*72c0*/  R2UR UR10, R21 ;  /* 0x00000000150a72ca */ /* 0x000fe200000e0000 */
[----:B------:R-:W-:Y:S01]  /*72d0*/  VIADD R7, R7, 0x1 ;  /* 0x0000000107077836 */ /* 0x000fe20000000000 */
[----:B------:R-:W-:Y:S01]  /*72e0*/  R2UR UR12, R6 ;  /* 0x00000000060c72ca */ /* 0x000fe200000e0000 */
[----:B------:R-:W-:Y:S01]  /*72f0*/  UPRMT UR28, URZ, 0x5410, UR13 ;  /* 0x000054103f1c7896 */ /* 0x000fe2000800000d */
[----:B------:R-:W-:Y:S01]  /*7300*/  R2UR UR23, R19 ;  /* 0x00000000131772ca */ /* 0x000fe200000e0000 */
[----:B------:R-:W-:Y:S01]  /*7310*/  USHF.L.U32 UR8, UR8, 0xd, URZ ;  /* 0x0000000d08087899 */ /* 0x000fe2000800063f */
[----:B------:R-:W-:Y:S01]  /*7320*/  ISETP.GT.AND P1, PT, R4, 0x1, PT ;  /* 0x000000010400780c */ /* 0x000fe20003f24270 */
[----:B------:R-:W-:Y:S01]  /*7330*/  UIADD3.X UR31, URZ, UR25, URZ, UP1, !UPT ;  /* 0x000000193f1f7290 */ /* 0x000fe20008ffe43f */
[----:B------:R-:W-:Y:S01]  /*7340*/  ISETP.NE.AND P0, PT, R7, 0x4, PT ;  /* 0x000000040700780c */ /* 0x000fe20003f05270 */
[----:B------:R-:W-:Y:S01]  /*7350*/  ULEA UR11, UR26, UR8, 0xb ;  /* 0x000000081a0b7291 */ /* 0x000fe2000f8e583f */
[----:B------:R-:W-:Y:S01]  /*7360*/  VIADD R21, R21, 0x40 ;  /* 0x0000004015157836 */ /* 0x000fe20000000000 */
[----:B------:R-:W-:Y:S01]  /*7370*/  ULOP3.LUT UR8, UR8, 0x1800, UR27, 0xf8, !UPT ;  /* 0x0000180008087892 */ /* 0x000fe2000f8ef81b */
[----:B------:R-:W-:Y:S01]  /*7380*/  SEL R14, RZ, 0x1, P0 ;  /* 0x00000001ff0e7807 */ /* 0x000fe20000000000 */
[----:B------:R-:W-:Y:S01]  /*7390*/  ULEA UR11, UR11, UR15, 0x1 ;  /* 0x0000000f0b0b7291 */ /* 0x000fe2000f8e083f */
[----:B------:R-:W-:Y:S01]  /*73a0*/  SEL R7, R7, RZ, P0 ;  /* 0x000000ff07077207 */ /* 0x000fe20000000000 */
[----:B------:R-:W-:Y:S01]  /*73b0*/  ULEA UR8, UR8, UR15, 0x1 ;  /* 0x0000000f08087291 */ /* 0x000fe2000f8e083f */
[----:B------:R-:W-:Y:S01]  /*73c0*/  LOP3.LUT R5, R5, R14, RZ, 0x3c, !PT ;  /* 0x0000000e05057212 */ /* 0x000fe200078e3cff */
[----:B------:R-:W-:-:S02]  /*73d0*/  UIADD3 UR20, UR11, 0x100, URZ ;  /* 0x000001000b147890 */ /* 0x000fc4000fffe03f */
[----:B------:R-:W-:Y:S02]  /*73e0*/  UPRMT UR15, URZ, 0x5410, UR14 ;  /* 0x000054103f0f7896 */ /* 0x000fe4000800000e */
[----:B------:R-:W-:Y:S01]  /*73f0*/  UIADD3 UR21, UR8, 0x10100, URZ ;  /* 0x0001010008157890 */ /* 0x000fe2000fffe03f */
[----:B------:R-:W-:Y:S01]  /*7400*/  UMOV UR18, 0x0 ;  /* 0x0000000000127882 */ /* 0x000fe20000000000 */
[----:B------:R-:W-:Y:S01]  /*7410*/  UMOV UR19, 0x10000000 ;  /* 0x1000000000137882 */ /* 0x000fe20000000000 */
[----:B------:R-:W-:Y:S01]  /*7420*/  UMOV UR11, UR22 ;  /* 0x00000016000b7c82 */ /* 0x000fe20008000000 */
[----:B------:R-:W-:-:S03]  /*7430*/  UMOV UR8, UR20 ;  /* 0x0000001400087c82 */ /* 0x000fc60008000000 */
[----:B------:R0:W-:Y:S02]  /*7440*/  UTMALDG.3D.MULTICAST [UR8], [UR16], UR15, desc[UR18] ;  /* 0x00001208100073b4 */ /* 0x0001e4000801180f */
[----:B0-----:R-:W-:Y:S01]  /*7450*/  UMOV UR8, UR21 ;  /* 0x0000001500087c82 */ /* 0x001fe20008000000 */
[----:B------:R-:W-:Y:S02]  /*7460*/  UMOV UR11, UR23 ;  /* 0x00000017000b7c82 */ /* 0x000fe40008000000 */
[----:B------:R0:W-:Y:S02]  /*7470*/  UTMALDG.3D.MULTICAST [UR8], [UR30], UR28, desc[UR18] ;  /* 0x000012081e0073b4 */ /* 0x0001e4000801181c */
[----:B0-----:R-:W-:Y:S05]  /*7480*/  @P1 BRA `(.L_x_172) ;  /* 0xfffffffc00341947 */ /* 0x001fea000383ffff */
.L_x_169:
[----:B------:R-:W-:Y:S05]  /*7490*/  BSYNC B1 ;  /* 0x0000000000017941 */ /* 0x000fea0003800000 */
.L_x_168:
[----:B------:R-:W-:Y:S01]  /*74a0*/  LOP3.LUT P1, RZ, R3, 0xff, RZ, 0xc0, !PT ;  /* 0x000000ff03ff7812 */ /* 0x000fe2000782c0ff */
[----:B------:R-:W-:Y:S01]  /*74b0*/  IMAD.IADD R9, R8, 0x1, R9 ;  /* 0x0000000108097824 */ /* 0x000fe200078e0209 */
[----:B------:R-:W-:Y:S01]  /*74c0*/  IADD3 R16, P2, R16, UR36, RZ ;  /* 0x0000002410107c10 */ /* 0x000fe2000ff5e0ff */
[----:B------:R-:W-:Y:S01]  /*74d0*/  ULDC.64 UR8, c[0x0][0x650] ;  /* 0x0001940000087ab9 */ /* 0x000fe20000000a00 */
[----:B------:R-:W-:Y:S01]  /*74e0*/  BSSY B1, `(.L_x_173) ;  /* 0x000006c000017945 */ /* 0x000fe20003800000 */
[----:B------:R-:W-:Y:S01]  /*74f0*/  IMAD.MOV.U32 R13, RZ, RZ, -0x1 ;  /* 0xffffffffff0d7424 */ /* 0x000fe200078e00ff */
[----:B------:R-:W-:Y:S01]  /*7500*/  SHF.R.U32.HI R3, RZ, 0x2, R9 ;  /* 0x00000002ff037819 */ /* 0x000fe20000011609 */
[----:B------:R-:W-:Y:S01]  /*7510*/  IMAD.MOV.U32 R19, RZ, RZ, -0x1 ;  /* 0xffffffffff137424 */ /* 0x000fe200078e00ff */
[----:B------:R-:W-:Y:S01]  /*7520*/  ISETP.GT.U32.AND P0, PT, R9, 0x3, PT ;  /* 0x000000030900780c */ /* 0x000fe20003f04070 */
[----:B------:R-:W-:Y:S01]  /*7530*/  IMAD.MOV.U32 R6, RZ, RZ, -0x1 ;  /* 0xffffffffff067424 */ /* 0x000fe200078e00ff */
[----:B------:R-:W-:-:S02]  /*7540*/  LOP3.LUT R3, R3, 0x1, RZ, 0xc0, !PT ;  /* 0x0000000103037812 */ /* 0x000fc400078ec0ff */
[----:B------:R-:W-:Y:S01]  /*7550*/  ISETP.LT.U32.AND P0, PT, R8, 0x4, P0 ;  /* 0x000000040800780c */ /* 0x000fe20000701070 */
[----:B------:R-:W0:Y:S01]  /*7560*/  @P1 S2R R5, SR_CgaCtaId ;  /* 0x0000000000051919 */ /* 0x000e220000008800 */
[----:B------:R-:W-:Y:S02]  /*7570*/  @P1 MOV R4, 0x400 ;  /* 0x0000040000041802 */ /* 0x000fe40000000f00 */
[----:B------:R-:W-:Y:S02]  /*7580*/  IADD3.X R17, R17, UR42, RZ, P2, !PT ;  /* 0x0000002a11117c10 */ /* 0x000fe400097fe4ff */
[----:B------:R-:W-:Y:S02]  /*7590*/  ISETP.GE.U32.AND P2, PT, R16, UR8, PT ;  /* 0x0000000810007c0c */ /* 0x000fe4000bf46070 */
[----:B------:R-:W-:Y:S02]  /*75a0*/  LOP3.LUT R9, R9, 0x3, RZ, 0xc0, !PT ;  /* 0x0000000309097812 */ /* 0x000fe400078ec0ff */
[----:B0-----:R-:W-:-:S04]  /*75b0*/  @P1 LEA R4, R5, R4, 0x18 ;  /* 0x0000000405041211 */ /* 0x001fc800078ec0ff */
[----:B------:R0:W-:Y:S01]  /*75c0*/  @P1 SYNCS.ARRIVE.TRANS64.A1T0 RZ, [R4+URZ+0x58], RZ ;  /* 0x000058ff04ff19a7 */ /* 0x0001e2000810003f */
[----:B------:R-:W-:Y:S02]  /*75d0*/  ISETP.NE.U32.AND P1, PT, R3, 0x1, PT ;  /* 0x000000010300780c */ /* 0x000fe40003f25070 */
[----:B------:R-:W-:Y:S02]  /*75e0*/  SEL R3, RZ, 0x1, !P0 ;  /* 0x00000001ff037807 */ /* 0x000fe40004000000 */
[----:B------:R-:W-:Y:S02]  /*75f0*/  ISETP.GE.U32.AND.EX P0, PT, R17, UR9, PT, P2 ;  /* 0x0000000911007c0c */ /* 0x000fe4000bf06120 */
[----:B------:R-:W-:-:S04]  /*7600*/  ISETP.GT.U32.AND P1, PT, R8, 0x3, !P1 ;  /* 0x000000030800780c */ /* 0x000fc80004f24070 */
[----:B0-----:R-:W-:-:S04]  /*7610*/  SEL R4, RZ, 0x1, !P1 ;  /* 0x00000001ff047807 */ /* 0x001fc80004800000 */
[--C-:B------:R-:W-:Y:S02]  /*7620*/  LOP3.LUT R10, R4, R10, R3.reuse, 0x96, !PT ;  /* 0x0000000a040a7212 */ /* 0x100fe400078e9603 */
[----:B------:R-:W-:Y:S02]  /*7630*/  PRMT R4, RZ, 0x7610, R4 ;  /* 0x00007610ff047816 */ /* 0x000fe40000000004 */
[----:B------:R-:W-:Y:S01]  /*7640*/  PRMT R3, RZ, 0x7610, R3 ;  /* 0x00007610ff037816 */ /* 0x000fe20000000003 */
[----:B------:R-:W-:Y:S06]  /*7650*/  @P0 BRA `(.L_x_174) ;  /* 0x0000000400500947 */ /* 0x000fec0003800000 */
[----:B------:R-:W0:Y:S01]  /*7660*/  S2R R15, SR_CTAID.X ;  /* 0x00000000000f7919 */ /* 0x000e220000002500 */
[----:B------:R-:W-:Y:S01]  /*7670*/  ULDC.64 UR8, c[0x0][0x628] ;  /* 0x00018a0000087ab9 */ /* 0x000fe20000000a00 */
[----:B------:R-:W1:Y:S01]  /*7680*/  LDC R20, c[0x0][0x144] ;  /* 0x00005100ff147b82 */ /* 0x000e620000000800 */
[----:B------:R-:W-:Y:S01]  /*7690*/  ISETP.NE.U32.AND P0, PT, RZ, UR8, PT ;  /* 0x00000008ff007c0c */ /* 0x000fe2000bf05070 */
[----:B------:R-:W2:Y:S01]  /*76a0*/  S2R R13, SR_CTAID.Y ;  /* 0x00000000000d7919 */ /* 0x000ea20000002600 */
[----:B------:R-:W-:Y:S01]  /*76b0*/  ULDC UR10, c[0x0][0x150] ;  /* 0x00005400000a7ab9 */ /* 0x000fe20000000800 */
[----:B------:R-:W-:Y:S01]  /*76c0*/  ULDC UR11, c[0x0][0x630] ;  /* 0x00018c00000b7ab9 */ /* 0x000fe20000000800 */
[----:B------:R-:W-:Y:S01]  /*76d0*/  ISETP.NE.AND.EX P0, PT, RZ, UR9, PT, P0 ;  /* 0x00000009ff007c0c */ /* 0x000fe2000bf05300 */
[----:B------:R-:W-:Y:S01]  /*76e0*/  IMAD.MOV.U32 R4, RZ, RZ, R16 ;  /* 0x000000ffff047224 */ /* 0x000fe200078e0010 */
[----:B0-----:R-:W-:-:S05]  /*76f0*/  I2FP.F32.U32 R5, R15 ;  /* 0x0000000f00057245 */ /* 0x001fca0000201000 */
[----:B------:R-:W-:Y:S01]  /*7700*/  FMUL R21, R5, UR10 ;  /* 0x0000000a05157c20 */ /* 0x000fe20008400000 */
[----:B------:R-:W-:-:S05]  /*7710*/  IMAD.MOV.U32 R5, RZ, RZ, R17 ;  /* 0x000000ffff057224 */ /* 0x000fca00078e0011 */
[----:B--2---:R-:W-:Y:S05]  /*7720*/  @!P0 BRA `(.L_x_175) ;  /* 0x0000000000288947 */ /* 0x004fea0003800000 */
[----:B------:R-:W-:Y:S02]  /*7730*/  ULDC UR10, c[0x0][0x634] ;  /* 0x00018d00000a7ab9 */ /* 0x000fe40000000800 */
[----:B------:R-:W-:-:S05]  /*7740*/  IADD3 R5, P0, R16, UR10, RZ ;  /* 0x0000000a10057c10 */ /* 0x000fca000ff1e0ff */
[----:B------:R-:W-:-:S04]  /*7750*/  IMAD.X R19, RZ, RZ, R17, P0 ;  /* 0x000000ffff137224 */ /* 0x000fc800000e0611 */
[----:B------:R-:W-:-:S04]  /*7760*/  IMAD.WIDE.U32 R6, R19, UR8, RZ ;  /* 0x0000000813067c25 */ /* 0x000fc8000f8e00ff */
[----:B------:R-:W-:-:S04]  /*7770*/  IMAD.WIDE.U32 R6, P0, R5, UR9, R6 ;  /* 0x0000000905067c25 */ /* 0x000fc8000f800006 */
[----:B------:R-:W-:-:S04]  /*7780*/  IMAD.WIDE.U32 R4, R5, UR8, RZ ;  /* 0x0000000805047c25 */ /* 0x000fc8000f8e00ff */
[----:B------:R-:W-:Y:S01]  /*7790*/  IMAD.MOV.U32 R4, RZ, RZ, R7 ;  /* 0x000000ffff047224 */ /* 0x000fe200078e0007 */
[----:B------:R-:W-:Y:S01]  /*77a0*/  IADD3 RZ, P1, R5, R6, RZ ;  /* 0x0000000605ff7210 */ /* 0x000fe20007f3e0ff */
[----:B------:R-:W-:-:S04]  /*77b0*/  IMAD.X R5, RZ, RZ, RZ, P0 ;  /* 0x000000ffff057224 */ /* 0x000fc800000e06ff */
[----:B------:R-:W-:-:S08]  /*77c0*/  IMAD.WIDE.U32.X R4, R19, UR9, R4, P1 ;  /* 0x0000000913047c25 */ /* 0x000fd000088e0404 */
.L_x_175:
[--C-:B------:R-:W-:Y:S01]  /*77d0*/  SHF.R.U64 R14, R4, UR11, R5.reuse ;  /* 0x0000000b040e7c19 */ /* 0x100fe20008001205 */
[----:B------:R-:W0:Y:S01]  /*77e0*/  F2I.U32.TRUNC.NTZ R21, R21 ;  /* 0x0000001500157305 */ /* 0x000e22000020f000 */
[----:B------:R-:W-:Y:S01]  /*77f0*/  SHF.R.U32.HI R4, RZ, UR11, R5 ;  /* 0x0000000bff047c19 */ /* 0x000fe20008011605 */
[----:B------:R-:W-:Y:S01]  /*7800*/  ULDC.64 UR8, c[0x0][0x620] ;  /* 0x0001880000087ab9 */ /* 0x000fe20000000a00 */
[----:B------:R-:W-:Y:S01]  /*7810*/  IADD3 R7, P0, RZ, -R14, RZ ;  /* 0x8000000eff077210 */ /* 0x000fe20007f1e0ff */
[----:B------:R-:W-:Y:S01]  /*7820*/  ULDC.64 UR10, c[0x0][0x640] ;  /* 0x00019000000a7ab9 */ /* 0x000fe20000000a00 */
[----:B------:R-:W2:Y:S03]  /*7830*/  LDC R22, c[0x0][0x148] ;  /* 0x00005200ff167b82 */ /* 0x000ea60000000800 */
[----:B------:R-:W-:Y:S01]  /*7840*/  IMAD.X R4, RZ, RZ, ~R4, P0 ;  /* 0x000000ffff047224 */ /* 0x000fe200000e0e04 */
[----:B------:R-:W-:-:S03]  /*7850*/  ISETP.NE.U32.AND P0, PT, RZ, UR10, PT ;  /* 0x0000000aff007c0c */ /* 0x000fc6000bf05070 */
[----:B------:R-:W-:Y:S01]  /*7860*/  IMAD R6, R4, UR8, RZ ;  /* 0x0000000804067c24 */ /* 0x000fe2000f8e02ff */
[----:B------:R-:W-:Y:S01]  /*7870*/  ISETP.NE.AND.EX P0, PT, RZ, UR11, PT, P0 ;  /* 0x0000000bff007c0c */ /* 0x000fe2000bf05300 */
[----:B------:R-:W-:Y:S01]  /*7880*/  IMAD.WIDE.U32 R4, R7, UR8, R16 ;  /* 0x0000000807047c25 */ /* 0x000fe2000f8e0010 */
[----:B------:R-:W-:-:S03]  /*7890*/  ULDC UR8, c[0x0][0x618] ;  /* 0x0001860000087ab9 */ /* 0x000fc60000000800 */
[----:B------:R-:W-:Y:S01]  /*78a0*/  IMAD R7, R7, UR9, R6 ;  /* 0x0000000907077c24 */ /* 0x000fe2000f8e0206 */
[----:B------:R-:W-:Y:S01]  /*78b0*/  ULDC UR9, c[0x0][0x154] ;  /* 0x0000550000097ab9 */ /* 0x000fe20000000800 */
[----:B0-----:R-:W-:Y:S02]  /*78c0*/  IMAD.MOV R6, RZ, RZ, -R21 ;  /* 0x000000ffff067224 */ /* 0x001fe400078e0a15 */
[----:B------:R-:W-:Y:S02]  /*78d0*/  IMAD.IADD R5, R5, 0x1, R7 ;  /* 0x0000000105057824 */ /* 0x000fe400078e0207 */
[----:B-1----:R-:W-:Y:S01]  /*78e0*/  IMAD R15, R20, R6, R15 ;  /* 0x00000006140f7224 */ /* 0x002fe200078e020f */
[----:B------:R-:W-:Y:S02]  /*78f0*/  I2FP.F32.U32 R6, R13 ;  /* 0x0000000d00067245 */ /* 0x000fe40000201000 */
[--C-:B------:R-:W-:Y:S02]  /*7900*/  SHF.R.U64 R19, R4, UR8, R5.reuse ;  /* 0x0000000804137c19 */ /* 0x100fe40008001205 */
[----:B------:R-:W-:Y:S01]  /*7910*/  SHF.R.U32.HI R4, RZ, UR8, R5 ;  /* 0x00000008ff047c19 */ /* 0x000fe20008011605 */
[----:B------:R-:W-:Y:S01]  /*7920*/  FMUL R6, R6, UR9 ;  /* 0x0000000906067c20 */ /* 0x000fe20008400000 */
[----:B------:R-:W-:-:S02]  /*7930*/  ULDC UR8, c[0x0][0x608] ;  /* 0x0001820000087ab9 */ /* 0x000fc40000000800 */
[--C-:B------:R-:W-:Y:S01]  /*7940*/  SHF.R.U64 R21, R19, UR8, R4.reuse ;  /* 0x0000000813157c19 */ /* 0x100fe20008001204 */
[----:B------:R0:W1:Y:S01]  /*7950*/  F2I.U32.TRUNC.NTZ R24, R6 ;  /* 0x0000000600187305 */ /* 0x000062000020f000 */
[----:B------:R-:W-:Y:S01]  /*7960*/  SHF.R.U32.HI R4, RZ, UR8, R4 ;  /* 0x00000008ff047c19 */ /* 0x000fe20008011604 */
[----:B------:R-:W-:-:S03]  /*7970*/  ULDC UR8, c[0x0][0x658] ;  /* 0x0001960000087ab9 */ /* 0x000fc60000000800 */
[--C-:B------:R-:W-:Y:S02]  /*7980*/  SHF.R.U64 R20, R21, UR8, R4.reuse ;  /* 0x0000000815147c19 */ /* 0x100fe40008001204 */
[----:B------:R-:W-:-:S03]  /*7990*/  SHF.R.U32.HI R23, RZ, UR8, R4 ;  /* 0x00000008ff177c19 */ /* 0x000fc60008011604 */
[----:B------:R-:W-:Y:S02]  /*79a0*/  IMAD.MOV.U32 R4, RZ, RZ, R20 ;  /* 0x000000ffff047224 */ /* 0x000fe400078e0014 */
[----:B------:R-:W-:Y:S01]  /*79b0*/  IMAD.MOV.U32 R5, RZ, RZ, R23 ;  /* 0x000000ffff057224 */ /* 0x000fe200078e0017 */
[----:B0-----:R-:W-:Y:S06]  /*79c0*/  @!P0 BRA `(.L_x_176) ;  /* 0x0000000000288947 */ /* 0x001fec0003800000 */
        /* <DEDUP_REMOVED lines=10> */
.L_x_176:
[----:B------:R-:W-:Y:S01]  /*7a70*/  ISETP.NE.AND P0, PT, R2, 0x1, PT ;  /* 0x000000010200780c */ /* 0x000fe20003f05270 */
[----:B------:R-:W-:Y:S01]  /*7a80*/  ULDC UR8, c[0x0][0x648] ;  /* 0x0001920000087ab9 */ /* 0x000fe20000000800 */
[----:B------:R-:W-:Y:S01]  /*7a90*/  LOP3.LUT R21, R21, UR7, RZ, 0xc0, !PT ;  /* 0x0000000715157c12 */ /* 0x000fe2000f8ec0ff */
[----:B-1----:R-:W-:Y:S01]  /*7aa0*/  IMAD.MOV R24, RZ, RZ, -R24 ;  /* 0x000000ffff187224 */ /* 0x002fe200078e0a18 */
[----:B------:R-:W-:Y:S01]  /*7ab0*/  SHF.R.U64 R4, R4, UR8, R5 ;  /* 0x0000000804047c19 */ /* 0x000fe20008001205 */
[----:B------:R-:W-:Y:S01]  /*7ac0*/  ULDC UR8, c[0x0][0x638] ;  /* 0x00018e0000087ab9 */ /* 0x000fe20000000800 */
[----:B------:R-:W-:Y:S01]  /*7ad0*/  LOP3.LUT R19, R19, UR4, RZ, 0xc0, !PT ;  /* 0x0000000413137c12 */ /* 0x000fe2000f8ec0ff */
[----:B------:R-:W-:Y:S01]  /*7ae0*/  ULDC UR9, c[0x0][0x610] ;  /* 0x0001840000097ab9 */ /* 0x000fe20000000800 */
[----:B------:R-:W-:Y:S02]  /*7af0*/  IMAD.MOV.U32 R6, RZ, RZ, R14 ;  /* 0x000000ffff067224 */ /* 0x000fe400078e000e */
[----:B------:R-:W-:-:S02]  /*7b00*/  IMAD.MOV R5, RZ, RZ, -R4 ;  /* 0x000000ffff057224 */ /* 0x000fc400078e0a04 */
[----:B------:R-:W-:Y:S02]  /*7b10*/  IMAD R4, R4, UR5, R21 ;  /* 0x0000000504047c24 */ /* 0x000fe4000f8e0215 */
[----:B--2---:R-:W-:Y:S02]  /*7b20*/  @P0 IMAD R15, R22, R24, R13 ;  /* 0x00000018160f0224 */ /* 0x004fe400078e020d */
[----:B------:R-:W-:Y:S01]  /*7b30*/  IMAD R20, R5, UR8, R20 ;  /* 0x0000000805147c24 */ /* 0x000fe2000f8e0214 */
[----:B------:R-:W-:Y:S01]  /*7b40*/  ULDC UR8, c[0x0][0x600] ;  /* 0x0001800000087ab9 */ /* 0x000fe20000000800 */
[----:B------:R-:W-:Y:S02]  /*7b50*/  IMAD R15, R4, UR9, R15 ;  /* 0x00000009040f7c24 */ /* 0x000fe4000f8e020f */
[----:B------:R-:W-:Y:S02]  /*7b60*/  IMAD R20, R20, UR8, R19 ;  /* 0x0000000814147c24 */ /* 0x000fe4000f8e0213 */
[----:B------:R-:W-:-:S03]  /*7b70*/  IMAD.MOV.U32 R4, RZ, RZ, 0x1 ;  /* 0x00000001ff047424 */ /* 0x000fc600078e00ff */
[----:B------:R-:W-:Y:S02]  /*7b80*/  SEL R19, R20, R15, !P0 ;  /* 0x0000000f14137207 */ /* 0x000fe40004000000 */
[----:B------:R-:W-:-:S07]  /*7b90*/  SEL R13, R15, R20, !P0 ;  /* 0x000000140f0d7207 */ /* 0x000fce0004000000 */
.L_x_174:
[----:B------:R-:W-:Y:S05]  /*7ba0*/  BSYNC B1 ;  /* 0x0000000000017941 */ /* 0x000fea0003800000 */
.L_x_173:
[----:B------:R-:W-:-:S13]  /*7bb0*/  LOP3.LUT P0, RZ, R4, 0xff, RZ, 0xc0, !PT ;  /* 0x000000ff04ff7812 */ /* 0x000fda000780c0ff */
[----:B------:R-:W-:Y:S05]  /*7bc0*/  @P0 BRA `(.L_x_177) ;  /* 0xfffffff4002c0947 */ /* 0x000fea000383ffff */
[----:B------:R-:W-:Y:S05]  /*7bd0*/  BSYNC B0 ;  /* 0x0000000000007941 */ /* 0x000fea0003800000 */
.L_x_166:
[----:B------:R-:W-:-:S03]  /*7be0*/  UMOV UR8, 0xffffffff ;  /* 0xffffffff00087882 */ /* 0x000fc60000000000 */
[----:B------:R-:W-:Y:S05]  /*7bf0*/  BRA.DIV UR8, `(.L_x_178) ;  /* 0x0000000608147947 */ /* 0x000fea000b800000 */
[----:B------:R-:W-:-:S13]  /*7c00*/  ELECT P6, URZ, PT ;  /* 0x00000000003f782f */ /* 0x000fda00038c0000 */
.L_x_192:
[----:B------:R-:W-:Y:S04]  /*7c10*/  BSSY B0, `(.L_x_179) ;  /* 0x000002b000007945 */ /* 0x000fe80003800000 */
[----:B------:R-:W-:Y:S05]  /*7c20*/  @!P6 BRA `(.L_x_180) ;  /* 0x0000000000a4e947 */ /* 0x000fea0003800000 */
[----:B------:R-:W-:-:S04]  /*7c30*/  LOP3.LUT R18, R18, 0x2, RZ, 0xfc, !PT ;  /* 0x0000000212127812 */ /* 0x000fc800078efcff */
[----:B------:R-:W-:-:S13]  /*7c40*/  ISETP.NE.AND P0, PT, R18, 0x3, PT ;  /* 0x000000031200780c */ /* 0x000fda0003f05270 */
[----:B------:R-:W-:Y:S05]  /*7c50*/  @!P0 BRA `(.L_x_181) ;  /* 0x0000000000048947 */ /* 0x000fea0003800000 */
[----:B------:R-:W-:Y:S01]  /*7c60*/  BPT.TRAP 0x1 ;  /* 0x000000040000795c */ /* 0x000fe20000300000 */
.L_x_181:
[----:B------:R-:W0:Y:S01]  /*7c70*/  S2R R3, SR_CgaCtaId ;  /* 0x0000000000037919 */ /* 0x000e220000008800 */
[----:B------:R-:W-:Y:S02]  /*7c80*/  MOV R0, 0x400 ;  /* 0x0000040000007802 */ /* 0x000fe40000000f00 */
[----:B------:R-:W-:Y:S02]  /*7c90*/  SHF.L.U32 R2, R10, 0x1f, RZ ;  /* 0x0000001f0a027819 */ /* 0x000fe400000006ff */
[----:B0-----:R-:W-:-:S05]  /*7ca0*/  LEA R0, R3, R0, 0x18 ;  /* 0x0000000003007211 */ /* 0x001fca00078ec0ff */
[----:B------:R-:W-:-:S04]  /*7cb0*/  VIADD R0, R0, 0x20 ;  /* 0x0000002000007836 */ /* 0x000fc80000000000 */
[C---:B------:R-:W-:Y:S02]  /*7cc0*/  IMAD R5, R9.reuse, 0x8, R0 ;  /* 0x0000000809057824 */ /* 0x040fe400078e0200 */
[----:B------:R-:W-:Y:S02]  /*7cd0*/  VIADD R9, R9, 0x1 ;  /* 0x0000000109097836 */ /* 0x000fe40000000000 */
[----:B------:R-:W0:Y:S03]  /*7ce0*/  SYNCS.PHASECHK.TRANS64.TRYWAIT P0, [R5+URZ], R2 ;  /* 0x00000002050075a7 */ /* 0x000e26000800017f */
[----:B------:R-:W-:-:S04]  /*7cf0*/  ISETP.NE.AND P1, PT, R9, 0x4, PT ;  /* 0x000000040900780c */ /* 0x000fc80003f25270 */
[----:B------:R-:W-:Y:S02]  /*7d00*/  SEL R3, RZ, 0x1, P1 ;  /* 0x00000001ff037807 */ /* 0x000fe40000800000 */
[----:B------:R-:W-:Y:S02]  /*7d10*/  SEL R9, R9, RZ, P1 ;  /* 0x000000ff09097207 */ /* 0x000fe40000800000 */
[----:B------:R-:W-:-:S03]  /*7d20*/  LOP3.LUT R10, R10, R3, RZ, 0x3c, !PT ;  /* 0x000000030a0a7212 */ /* 0x000fc600078e3cff */
[----:B------:R-:W-:Y:S01]  /*7d30*/  IMAD R7, R9, 0x8, R0 ;  /* 0x0000000809077824 */ /* 0x000fe200078e0200 */
[----:B------:R-:W-:Y:S01]  /*7d40*/  SHF.L.U32 R4, R10, 0x1f, RZ ;  /* 0x0000001f0a047819 */ /* 0x000fe200000006ff */
[----:B0-----:R-:W-:Y:S06]  /*7d50*/  @!P0 BRA `(.L_x_182) ;  /* 0x0000000000dc8947 */ /* 0x001fec0003800000 */
.L_x_193:
[----:B------:R-:W1:Y:S01]  /*7d60*/  SYNCS.PHASECHK.TRANS64.TRYWAIT P0, [R7+URZ], R4 ;  /* 0x00000004070075a7 */ /* 0x000e62000800017f */
[----:B0-----:R-:W-:-:S05]  /*7d70*/  VIADD R2, R9, 0x1 ;  /* 0x0000000109027836 */ /* 0x001fca0000000000 */
[----:B------:R-:W-:-:S04]  /*7d80*/  ISETP.NE.AND P1, PT, R2, 0x4, PT ;  /* 0x000000040200780c */ /* 0x000fc80003f25270 */
[----:B------:R-:W-:Y:S02]  /*7d90*/  SEL R3, RZ, 0x1, P1 ;  /* 0x00000001ff037807 */ /* 0x000fe40000800000 */
[----:B------:R-:W-:Y:S02]  /*7da0*/  SEL R9, R2, RZ, P1 ;  /* 0x000000ff02097207 */ /* 0x000fe40000800000 */
[----:B------:R-:W-:-:S03]  /*7db0*/  LOP3.LUT R11, R10, R3, RZ, 0x3c, !PT ;  /* 0x000000030a0b7212 */ /* 0x000fc600078e3cff */
[----:B------:R-:W-:Y:S01]  /*7dc0*/  IMAD R6, R9, 0x8, R0 ;  /* 0x0000000809067824 */ /* 0x000fe200078e0200 */
[----:B------:R-:W-:Y:S01]  /*7dd0*/  SHF.L.U32 R5, R11, 0x1f, RZ ;  /* 0x0000001f0b057819 */ /* 0x000fe200000006ff */
[----:B-1----:R-:W-:Y:S06]  /*7de0*/  @!P0 BRA `(.L_x_183) ;  /* 0x0000000000cc8947 */ /* 0x002fec0003800000 */
.L_x_194:
[----:B------:R-:W1:Y:S01]  /*7df0*/  SYNCS.PHASECHK.TRANS64.TRYWAIT P0, [R6+URZ], R5 ;  /* 0x00000005060075a7 */ /* 0x000e62000800017f */
[----:B------:R-:W-:-:S05]  /*7e00*/  VIADD R2, R9, 0x1 ;  /* 0x0000000109027836 */ /* 0x000fca0000000000 */
[----:B------:R-:W-:-:S04]  /*7e10*/  ISETP.NE.AND P1, PT, R2, 0x4, PT ;  /* 0x000000040200780c */ /* 0x000fc80003f25270 */
[----:B0-----:R-:W-:Y:S02]  /*7e20*/  SEL R4, RZ, 0x1, P1 ;  /* 0x00000001ff047807 */ /* 0x001fe40000800000 */
[----:B------:R-:W-:Y:S02]  /*7e30*/  SEL R3, R2, RZ, P1 ;  /* 0x000000ff02037207 */ /* 0x000fe40000800000 */
[----:B------:R-:W-:Y:S01]  /*7e40*/  LOP3.LUT R4, R11, R4, RZ, 0x3c, !PT ;  /* 0x000000040b047212 */ /* 0x000fe200078e3cff */
[----:B-1----:R-:W-:Y:S06]  /*7e50*/  @!P0 BRA `(.L_x_184) ;  /* 0x0000000000c48947 */ /* 0x002fec0003800000 */
.L_x_195:
[----:B------:R-:W-:Y:S01]  /*7e60*/  IMAD R3, R3, 0x8, R0 ;  /* 0x0000000803037824 */ /* 0x000fe200078e0200 */
[----:B------:R-:W-:-:S07]  /*7e70*/  SHF.L.U32 R0, R4, 0x1f, RZ ;  /* 0x0000001f04007819 */ /* 0x000fce00000006ff */
.L_x_185:
[----:B-1----:R1:W2:Y:S02]  /*7e80*/  SYNCS.PHASECHK.TRANS64.TRYWAIT P0, [R3+URZ], R0 ;  /* 0x00000000030075a7 */ /* 0x0022a4000800017f */
[----:B--2---:R-:W-:Y:S05]  /*7e90*/  @!P0 NANOSLEEP.SYNCS 0x989680 ;  /* 0x009896800000895d */ /* 0x004fea0003900000 */
[----:B------:R-:W2:Y:S02]  /*7ea0*/  @!P0 SYNCS.PHASECHK.TRANS64 P0, [R3+URZ], R0 ;  /* 0x00000000030085a7 */ /* 0x000ea4000800007f */
[----:B--2---:R-:W-:Y:S05]  /*7eb0*/  @!P0 BRA `(.L_x_185) ;  /* 0xfffffffc00f08947 */ /* 0x004fea000383ffff */
.L_x_180:
[----:B------:R-:W-:Y:S05]  /*7ec0*/  BSYNC B0 ;  /* 0x0000000000007941 */ /* 0x000fea0003800000 */
.L_x_179:
[----:B------:R-:W-:Y:S05]  /*7ed0*/  EXIT ;  /* 0x000000000000794d */ /* 0x000fea0003800000 */
.L_x_21:
[----:B-1----:R1:W2:Y:S02]  /*7ee0*/  SYNCS.PHASECHK.TRANS64.TRYWAIT P1, [R3+URZ], R0 ;  /* 0x00000000030075a7 */ /* 0x0022a4000802017f */
[----:B--2---:R-:W-:Y:S05]  /*7ef0*/  @!P1 NANOSLEEP.SYNCS 0x989680 ;  /* 0x009896800000995d */ /* 0x004fea0003900000 */
[----:B------:R-:W2:Y:S02]  /*7f00*/  @!P1 SYNCS.PHASECHK.TRANS64 P1, [R3+URZ], R0 ;  /* 0x00000000030095a7 */ /* 0x000ea4000802007f */
[----:B--2---:R-:W-:Y:S05]  /*7f10*/  @!P1 BRA `(.L_x_21) ;  /* 0xfffffffc00f09947 */ /* 0x004fea000383ffff */
[----:B------:R-:W-:Y:S05]  /*7f20*/  BRA `(.L_x_20) ;  /* 0xffffff9800287947 */ /* 0x000fea000383ffff */
.L_x_26:
[----:B-1----:R1:W2:Y:S02]  /*7f30*/  SYNCS.PHASECHK.TRANS64.TRYWAIT P1, [R5+URZ], R4 ;  /* 0x00000004050075a7 */ /* 0x0022a4000802017f */
[----:B--2---:R-:W-:Y:S05]  /*7f40*/  @!P1 NANOSLEEP.SYNCS 0x989680 ;  /* 0x009896800000995d */ /* 0x004fea0003900000 */
[----:B------:R-:W2:Y:S02]  /*7f50*/  @!P1 SYNCS.PHASECHK.TRANS64 P1, [R5+URZ], R4 ;  /* 0x00000004050095a7 */ /* 0x000ea4000802007f */
[----:B--2---:R-:W-:Y:S05]  /*7f60*/  @!P1 BRA `(.L_x_26) ;  /* 0xfffffffc00f09947 */ /* 0x004fea000383ffff */
[----:B------:R-:W-:Y:S05]  /*7f70*/  BRA `(.L_x_25) ;  /* 0xffffff9c00047947 */ /* 0x000fea000383ffff */
.L_x_167:
[----:B------:R-:W-:Y:S01]  /*7f80*/  BSSY B1, `(.L_x_186) ;  /* 0x0000006000017945 */ /* 0x000fe20003800000 */
[----:B------:R-:W-:-:S07]  /*7f90*/  IMAD.MOV.U32 R15, RZ, RZ, -0x1 ;  /* 0xffffffffff0f7424 */ /* 0x000fce00078e00ff */
[----:B------:R-:W-:Y:S05]  /*7fa0*/  WARPSYNC.COLLECTIVE R15, `(.L_x_187) ;  /* 0x000000000f0c7348 */ /* 0x000fea0003c00000 */
[----:B------:R-:W-:Y:S02]  /*7fb0*/  ELECT P6, UR62, PT ;  /* 0x00000000003e782f */ /* 0x000fe400038c0000 */
[----:B------:R-:W-:Y:S01]  /*7fc0*/  MOV R14, UR62 ;  /* 0x0000003e000e7c02 */ /* 0x000fe20008000f00 */
[----:B------:R-:W-:Y:S10]  /*7fd0*/  ENDCOLLECTIVE ;  /* 0x000000000000791b */ /* 0x000ff40003800000 */
.L_x_187:
[----:B------:R-:W-:Y:S05]  /*7fe0*/  BSYNC B1 ;  /* 0x0000000000017941 */ /* 0x000fea0003800000 */
.L_x_186:
[----:B------:R-:W-:Y:S05]  /*7ff0*/  BRA `(.L_x_188) ;  /* 0xfffffff0002c7947 */ /* 0x000fea000383ffff */
.L_x_170:
[----:B-1----:R1:W2:Y:S02]  /*8000*/  SYNCS.PHASECHK.TRANS64.TRYWAIT P0, [R20+URZ+0x20], R13 ;  /* 0x0000200d140075a7 */ /* 0x0022a4000800017f */
[----:B--2---:R-:W-:Y:S05]  /*8010*/  @!P0 NANOSLEEP.SYNCS 0x989680 ;  /* 0x009896800000895d */ /* 0x004fea0003900000 */
[----:B------:R-:W2:Y:S02]  /*8020*/  @!P0 SYNCS.PHASECHK.TRANS64 P0, [R20+URZ+0x20], R13 ;  /* 0x0000200d140085a7 */ /* 0x000ea4000800007f */
[----:B--2---:R-:W-:Y:S05]  /*8030*/  @!P0 BRA `(.L_x_170) ;  /* 0xfffffffc00f08947 */ /* 0x004fea000383ffff */
[----:B------:R-:W-:Y:S05]  /*8040*/  BRA `(.L_x_189) ;  /* 0xfffffff000687947 */ /* 0x000fea000383ffff */
.L_x_178:
[----:B------:R-:W-:Y:S01]  /*8050*/  BSSY B0, `(.L_x_190) ;  /* 0x0000006000007945 */ /* 0x000fe20003800000 */
[----:B------:R-:W-:-:S07]  /*8060*/  IMAD.MOV.U32 R15, RZ, RZ, -0x1 ;  /* 0xffffffffff0f7424 */ /* 0x000fce00078e00ff */
[----:B------:R-:W-:Y:S05]  /*8070*/  WARPSYNC.COLLECTIVE R15, `(.L_x_191) ;  /* 0x000000000f0c7348 */ /* 0x000fea0003c00000 */
[----:B------:R-:W-:Y:S02]  /*8080*/  ELECT P6, UR62, PT ;  /* 0x00000000003e782f */ /* 0x000fe400038c0000 */
[----:B------:R-:W-:Y:S01]  /*8090*/  MOV R14, UR62 ;  /* 0x0000003e000e7c02 */ /* 0x000fe20008000f00 */
[----:B------:R-:W-:Y:S10]  /*80a0*/  ENDCOLLECTIVE ;  /* 0x000000000000791b */ /* 0x000ff40003800000 */
.L_x_191:
[----:B------:R-:W-:Y:S05]  /*80b0*/  BSYNC B0 ;  /* 0x0000000000007941 */ /* 0x000fea0003800000 */
.L_x_190:
[----:B------:R-:W-:Y:S05]  /*80c0*/  BRA `(.L_x_192) ;  /* 0xfffffff800d07947 */ /* 0x000fea000383ffff */
.L_x_182:
[----:B0-----:R0:W1:Y:S02]  /*80d0*/  SYNCS.PHASECHK.TRANS64.TRYWAIT P0, [R5+URZ], R2 ;  /* 0x00000002050075a7 */ /* 0x001064000800017f */
[----:B-1----:R-:W-:Y:S05]  /*80e0*/  @!P0 NANOSLEEP.SYNCS 0x989680 ;  /* 0x009896800000895d */ /* 0x002fea0003900000 */
[----:B------:R-:W1:Y:S02]  /*80f0*/  @!P0 SYNCS.PHASECHK.TRANS64 P0, [R5+URZ], R2 ;  /* 0x00000002050085a7 */ /* 0x000e64000800007f */
[----:B-1----:R-:W-:Y:S05]  /*8100*/  @!P0 BRA `(.L_x_182) ;  /* 0xfffffffc00f08947 */ /* 0x002fea000383ffff */
[----:B------:R-:W-:Y:S05]  /*8110*/  BRA `(.L_x_193) ;  /* 0xfffffffc00107947 */ /* 0x000fea000383ffff */
.L_x_183:
[----:B0-----:R0:W1:Y:S02]  /*8120*/  SYNCS.PHASECHK.TRANS64.TRYWAIT P0, [R7+URZ], R4 ;  /* 0x00000004070075a7 */ /* 0x001064000800017f */
[----:B-1----:R-:W-:Y:S05]  /*8130*/  @!P0 NANOSLEEP.SYNCS 0x989680 ;  /* 0x009896800000895d */ /* 0x002fea0003900000 */
[----:B------:R-:W1:Y:S02]  /*8140*/  @!P0 SYNCS.PHASECHK.TRANS64 P0, [R7+URZ], R4 ;  /* 0x00000004070085a7 */ /* 0x000e64000800007f */
[----:B-1----:R-:W-:Y:S05]  /*8150*/  @!P0 BRA `(.L_x_183) ;  /* 0xfffffffc00f08947 */ /* 0x002fea000383ffff */
[----:B------:R-:W-:Y:S05]  /*8160*/  BRA `(.L_x_194) ;  /* 0xfffffffc00207947 */ /* 0x000fea000383ffff */
.L_x_184:
[----:B0-----:R0:W1:Y:S02]  /*8170*/  SYNCS.PHASECHK.TRANS64.TRYWAIT P0, [R6+URZ], R5 ;  /* 0x00000005060075a7 */ /* 0x001064000800017f */
[----:B-1----:R-:W-:Y:S05]  /*8180*/  @!P0 NANOSLEEP.SYNCS 0x989680 ;  /* 0x009896800000895d */ /* 0x002fea0003900000 */
[----:B------:R-:W1:Y:S02]  /*8190*/  @!P0 SYNCS.PHASECHK.TRANS64 P0, [R6+URZ], R5 ;  /* 0x00000005060085a7 */ /* 0x000e64000800007f */
[----:B-1----:R-:W-:Y:S05]  /*81a0*/  @!P0 BRA `(.L_x_184) ;  /* 0xfffffffc00f08947 */ /* 0x002fea000383ffff */
[----:B------:R-:W-:Y:S05]  /*81b0*/  BRA `(.L_x_195) ;  /* 0xfffffffc00287947 */ /* 0x000fea000383ffff */
.L_x_196:
[----:B------:R-:W-:-:S00]  /*81c0*/  BRA `(.L_x_196) ;  /* 0xfffffffc00fc7947 */ /* 0x000fc0000383ffff */
[----:B------:R-:W-:-:S00]  /*81d0*/  NOP ;  /* 0x0000000000007918 */ /* 0x000fc00000000000 */
        /* <DEDUP_REMOVED lines=10> */
.L_x_197:


//--------------------- .nv.global.init           --------------------------
	.section	.nv.global.init,"aw",@progbits
.nv.global.init:
	.type		$str$22,@object
	.size		$str$22,($str$23 - $str$22)
$str$22:
        /*0000*/ 	.byte	0x6b, 0x5f, 0x74, 0x69, 0x6c, 0x65, 0x5f, 0x63, 0x6f, 0x75, 0x6e, 0x74, 0x20, 0x3e, 0x3d, 0x20
        /*0010*/ 	.byte	0x31, 0x00
	.type		$str$23,@object
	.size		$str$23,(__unnamed_1 - $str$23)
$str$23:
        /*0012*/ 	.byte	0x2f, 0x74, 0x6d, 0x70, 0x2f, 0x63, 0x75, 0x74, 0x6c, 0x61, 0x73, 0x73, 0x5f, 0x73, 0x77, 0x65
        /*0022*/ 	.byte	0x65, 0x70, 0x5f, 0x73, 0x72, 0x63, 0x2f, 0x69, 0x6e, 0x63, 0x6c, 0x75, 0x64, 0x65, 0x2f, 0x63
        /*0032*/ 	.byte	0x75, 0x74, 0x6c, 0x61, 0x73, 0x73, 0x2f, 0x67, 0x65, 0x6d, 0x6d, 0x2f, 0x63, 0x6f, 0x6c, 0x6c
        /*0042*/ 	.byte	0x65, 0x63, 0x74, 0x69, 0x76, 0x65, 0x2f, 0x73, 0x6d, 0x39, 0x30, 0x5f, 0x6d, 0x6d, 0x61, 0x5f
        /*0052*/ 	.byte	0x74, 0x6d, 0x61, 0x5f, 0x67, 0x6d, 0x6d, 0x61, 0x5f, 0x73, 0x73, 0x5f, 0x77, 0x61, 0x72, 0x70
        /*0062*/ 	.byte	0x73, 0x70, 0x65, 0x63, 0x69, 0x61, 0x6c, 0x69, 0x7a, 0x65, 0x64, 0x2e, 0x68, 0x70, 0x70, 0x00
	.type		__unnamed_1,@object
	.size		__unnamed_1,(.L_0 - __unnamed_1)
__unnamed_1:
        /*0072*/ 	.byte	0x76, 0x6f, 0x69, 0x64, 0x20, 0x63, 0x75, 0x74, 0x6c, 0x61, 0x73, 0x73, 0x3a, 0x3a, 0x67, 0x65
        /* <DEDUP_REMOVED lines=180> */
        /*0bc2*/ 	.byte	0x75, 0x74, 0x65, 0x3a, 0x3a, 0x69, 0x64, 0x65, 0x6e, 0x74, 0x69, 0x74, 0x79, 0x5d, 0x00
.L_0:


//--------------------- .nv.shared._ZN7cutlass13device_kernelINS_4gemm6kernel13GemmUniversalIN4cute5tupleIJiiiiEEENS1_10collective13CollectiveMmaINS1_34MainloopSm90TmaGmmaWarpSpecializedILi4ENS5_IJNS4_1CILi4EEESB_NSA_ILi1EEEEEENS1_35KernelTmaWarpSpecializedCooperativeEEENS5_IJNSA_ILi128EEESG_NSA_ILi64EEEEEENS_6half_tENS5_IJlSC_lEEESJ_SK_NS4_8TiledMMAINS4_8MMA_AtomIJNS4_4SM904GMMA26MMA_64x128x16_F32F16F16_SSILNSO_5MajorE0ELSQ_0ELNSO_7ScaleInE1ELSR_1EEEEEENS4_6LayoutINS5_IJNSA_ILi2EEESC_SC_EEENS5_IJSC_NSA_ILi0EEESX_EEEEENS5_IJNS4_10UnderscoreES10_S10_EEEEENS4_23SM90_TMA_LOAD_MULTICASTENS4_14ComposedLayoutINS4_7SwizzleILi3ELi4ELi3EEENS4_18smem_ptr_flag_bitsILi16EEENSU_INS5_IJNSA_ILi8EEESH_EEENS5_IJSH_SC_EEEEEEEvNS4_8identityES13_S1D_vS1E_EENS_8epilogue10collective6detail29Sm90TmaWarpSpecializedAdapterINS1H_15DefaultEpilogueISJ_SK_SK_NS1G_6thread17LinearCombinationISJ_Li1EffLNS1L_9ScaleType4KindE0ELNS_15FloatRoundStyleE2ESJ_EENS1_15EpilogueDefaultEEEEEvvEEEEvNT_6ParamsE --------------------------
	.section	.nv.shared._ZN7cutlass13device_kernelINS_4gemm6kernel13GemmUniversalIN4cute5tupleIJiiiiEEENS1_10collective13CollectiveMmaINS1_34MainloopSm90TmaGmmaWarpSpecializedILi4ENS5_IJNS4_1CILi4EEESB_NSA_ILi1EEEEEENS1_35KernelTmaWarpSpecializedCooperativeEEENS5_IJNSA_ILi128EEESG_NSA_ILi64EEEEEENS_6half_tENS5_IJlSC_lEEESJ_SK_NS4_8TiledMMAINS4_8MMA_AtomIJNS4_4SM904GMMA26MMA_64x128x16_F32F16F16_SSILNSO_5MajorE0ELSQ_0ELNSO_7ScaleInE1ELSR_1EEEEEENS4_6LayoutINS5_IJNSA_ILi2EEESC_SC_EEENS5_IJSC_NSA_ILi0EEESX_EEEEENS5_IJNS4_10UnderscoreES10_S10_EEEEENS4_23SM90_TMA_LOAD_MULTICASTENS4_14ComposedLayoutINS4_7SwizzleILi3ELi4ELi3EEENS4_18smem_ptr_flag_bitsILi16EEENSU_INS5_IJNSA_ILi8EEESH_EEENS5_IJSH_SC_EEEEEEEvNS4_8identityES13_S1D_vS1E_EENS_8epilogue10collective6detail29Sm90TmaWarpSpecializedAdapterINS1H_15DefaultEpilogueISJ_SK_SK_NS1G_6thread17LinearCombinationISJ_Li1EffLNS1L_9ScaleType4KindE0ELNS_15FloatRoundStyleE2ESJ_EENS1_15EpilogueDefaultEEEEEvvEEEEvNT_6ParamsE,"aw",@nobits
	.sectionflags	@""
	.align	16
	.zero		1024


//--------------------- .nv.shared.reserved.0     --------------------------
	.section	.nv.shared.reserved.0,"aw",@nobits
	.weak		__nv_reservedSMEM_offset_0_alias
	.size		__nv_reservedSMEM_offset_0_alias, 0, 0
	.other		__nv_reservedSMEM_offset_0_alias,@"STO_CUDA_RESERVED_SHARED STV_DEFAULT"
__nv_reservedSMEM_offset_0_alias:
	.zero		0


//--------------------- .nv.global                --------------------------
	.section	.nv.global,"aw",@nobits
.nv.global:
	.type		_ZN40_INTERNAL_8318d228_4_k_cu_fbb767bb_294304cute1_E,@object
	.size		_ZN40_INTERNAL_8318d228_4_k_cu_fbb767bb_294304cute1_E,(_ZN40_INTERNAL_8318d228_4_k_cu_fbb767bb_294304cuda3std3__45__cpo6cbeginE - _ZN40_INTERNAL_8318d228_4_k_cu_fbb767bb_294304cute1_E)
_ZN40_INTERNAL_8318d228_4_k_cu_fbb767bb_294304cute1_E:
	.zero		1
	.type		_ZN40_INTERNAL_8318d228_4_k_cu_fbb767bb_294304cuda3std3__45__cpo6cbeginE,@object
	.size		_ZN40_INTERNAL_8318d228_4_k_cu_fbb767bb_294304cuda3std3__45__cpo6cbeginE,(_ZN40_INTERNAL_8318d228_4_k_cu_fbb767bb_294304cuda3std3__48in_placeE - _ZN40_INTERNAL_8318d228_4_k_cu_fbb767bb_294304cuda3std3__45__cpo6cbeginE)
_ZN40_INTERNAL_8318d228_4_k_cu_fbb767bb_294304cuda3std3__45__cpo6cbeginE:
	.zero		1
	.type		_ZN40_INTERNAL_8318d228_4_k_cu_fbb767bb_294304cuda3std3__48in_placeE,@object
	.size		_ZN40_INTERNAL_8318d228_4_k_cu_fbb767bb_294304cuda3std3__48in_placeE,(_ZN40_INTERNAL_8318d228_4_k_cu_fbb767bb_294304cuda3std6ranges3__45__cpo9iter_moveE - _ZN40_INTERNAL_8318d228_4_k_cu_fbb767bb_294304cuda3std3__48in_placeE)
_ZN40_INTERNAL_8318d228_4_k_cu_fbb767bb_294304cuda3std3__48in_placeE:
	.zero		1
	.type		_ZN40_INTERNAL_8318d228_4_k_cu_fbb767bb_294304cuda3std6ranges3__45__cpo9iter_moveE,@object
	.size		_ZN40_INTERNAL_8318d228_4_k_cu_fbb767bb_294304cuda3std6ranges3__45__cpo9iter_moveE,(_ZN40_INTERNAL_8318d228_4_k_cu_fbb767bb_294304cuda3std3__45__cpo5beginE - _ZN40_INTERNAL_8318d228_4_k_cu_fbb767bb_294304cuda3std6ranges3__45__cpo9iter_moveE)
_ZN40_INTERNAL_8318d228_4_k_cu_fbb767bb_294304cuda3std6ranges3__45__cpo9iter_moveE:
	.zero		1
	.type		_ZN40_INTERNAL_8318d228_4_k_cu_fbb767bb_294304cuda3std3__45__cpo5beginE,@object
	.size		_ZN40_INTERNAL_8318d228_4_k_cu_fbb767bb_294304cuda3std3__45__cpo5beginE,(_ZN40_INTERNAL_8318d228_4_k_cu_fbb767bb_294304cuda3std3__442_GLOBAL__N__8318d228_4_k_cu_fbb767bb_294306ignoreE - _ZN40_INTERNAL_8318d228_4_k_cu_fbb767bb_294304cuda3std3__45__cpo5beginE)
_ZN40_INTERNAL_8318d228_4_k_cu_fbb767bb_294304cuda3std3__45__cpo5beginE:
	.zero		1
	.type		_ZN40_INTERNAL_8318d228_4_k_cu_fbb767bb_294304cuda3std3__442_GLOBAL__N__8318d228_4_k_cu_fbb767bb_294306ignoreE,@object
	.size		_ZN40_INTERNAL_8318d228_4_k_cu_fbb767bb_294304cuda3std3__442_GLOBAL__N__8318d228_4_k_cu_fbb767bb_294306ignoreE,(_ZN40_INTERNAL_8318d228_4_k_cu_fbb767bb_294304cute7productE - _ZN40_INTERNAL_8318d228_4_k_cu_fbb767bb_294304cuda3std3__442_GLOBAL__N__8318d228_4_k_cu_fbb767bb_294306ignoreE)
_ZN40_INTERNAL_8318d228_4_k_cu_fbb767bb_294304cuda3std3__442_GLOBAL__N__8318d228_4_k_cu_fbb767bb_294306ignoreE:
	.zero		1
	.type		_ZN40_INTERNAL_8318d228_4_k_cu_fbb767bb_294304cute7productE,@object
	.size		_ZN40_INTERNAL_8318d228_4_k_cu_fbb767bb_294304cute7productE,(_ZN40_INTERNAL_8318d228_4_k_cu_fbb767bb_294304cuda3std3__45__cpo3endE - _ZN40_INTERNAL_8318d228_4_k_cu_fbb767bb_294304cute7productE)
_ZN40_INTERNAL_8318d228_4_k_cu_fbb767bb_294304cute7productE:
	.zero		1
	.type		_ZN40_INTERNAL_8318d228_4_k_cu_fbb767bb_294304cuda3std3__45__cpo3endE,@object
	.size		_ZN40_INTERNAL_8318d228_4_k_cu_fbb767bb_294304cuda3std3__45__cpo3endE,(_ZN40_INTERNAL_8318d228_4_k_cu_fbb767bb_294304cuda3std3__419piecewise_constructE - _ZN40_INTERNAL_8318d228_4_k_cu_fbb767bb_294304cuda3std3__45__cpo3endE)
_ZN40_INTERNAL_8318d228_4_k_cu_fbb767bb_294304cuda3std3__45__cpo3endE:
	.zero		1
	.type		_ZN40_INTERNAL_8318d228_4_k_cu_fbb767bb_294304cuda3std3__419piecewise_constructE,@object
	.size		_ZN40_INTERNAL_8318d228_4_k_cu_fbb767bb_294304cuda3std3__419piecewise_constructE,(_ZN40_INTERNAL_8318d228_4_k_cu_fbb767bb_294304cuda3std3__45__cpo4cendE - _ZN40_INTERNAL_8318d228_4_k_cu_fbb767bb_294304cuda3std3__419piecewise_constructE)
_ZN40_INTERNAL_8318d228_4_k_cu_fbb767bb_294304cuda3std3__419piecewise_constructE:
	.zero		1
	.type		_ZN40_INTERNAL_8318d228_4_k_cu_fbb767bb_294304cuda3std3__45__cpo4cendE,@object
	.size		_ZN40_INTERNAL_8318d228_4_k_cu_fbb767bb_294304cuda3std3__45__cpo4cendE,(_ZN40_INTERNAL_8318d228_4_k_cu_fbb767bb_294304cuda3std6ranges3__45__cpo4swapE - _ZN40_INTERNAL_8318d228_4_k_cu_fbb767bb_294304cuda3std3__45__cpo4cendE)
_ZN40_INTERNAL_8318d228_4_k_cu_fbb767bb_294304cuda3std3__45__cpo4cendE:
	.zero		1
	.type		_ZN40_INTERNAL_8318d228_4_k_cu_fbb767bb_294304cuda3std6ranges3__45__cpo4swapE,@object
	.size		_ZN40_INTERNAL_8318d228_4_k_cu_fbb767bb_294304cuda3std6ranges3__45__cpo4swapE,(.L_8 - _ZN40_INTERNAL_8318d228_4_k_cu_fbb767bb_294304cuda3std6ranges3__45__cpo4swapE)
_ZN40_INTERNAL_8318d228_4_k_cu_fbb767bb_294304cuda3std6ranges3__45__cpo4swapE:
	.zero		1
.L_8:


//--------------------- .nv.constant0._ZN7cutlass13device_kernelINS_4gemm6kernel13GemmUniversalIN4cute5tupleIJiiiiEEENS1_10collective13CollectiveMmaINS1_34MainloopSm90TmaGmmaWarpSpecializedILi4ENS5_IJNS4_1CILi4EEESB_NSA_ILi1EEEEEENS1_35KernelTmaWarpSpecializedCooperativeEEENS5_IJNSA_ILi128EEESG_NSA_ILi64EEEEEENS_6half_tENS5_IJlSC_lEEESJ_SK_NS4_8TiledMMAINS4_8MMA_AtomIJNS4_4SM904GMMA26MMA_64x128x16_F32F16F16_SSILNSO_5MajorE0ELSQ_0ELNSO_7ScaleInE1ELSR_1EEEEEENS4_6LayoutINS5_IJNSA_ILi2EEESC_SC_EEENS5_IJSC_NSA_ILi0EEESX_EEEEENS5_IJNS4_10UnderscoreES10_S10_EEEEENS4_23SM90_TMA_LOAD_MULTICASTENS4_14ComposedLayoutINS4_7SwizzleILi3ELi4ELi3EEENS4_18smem_ptr_flag_bitsILi16EEENSU_INS5_IJNSA_ILi8EEESH_EEENS5_IJSH_SC_EEEEEEEvNS4_8identityES13_S1D_vS1E_EENS_8epilogue10collective6detail29Sm90TmaWarpSpecializedAdapterINS1H_15DefaultEpilogueISJ_SK_SK_NS1G_6thread17LinearCombinationISJ_Li1EffLNS1L_9ScaleType4KindE0ELNS_15FloatRoundStyleE2ESJ_EENS1_15EpilogueDefaultEEEEEvvEEEEvNT_6ParamsE --------------------------
	.section	.nv.constant0._ZN7cutlass13device_kernelINS_4gemm6kernel13GemmUniversalIN4cute5tupleIJiiiiEEENS1_10collective13CollectiveMmaINS1_34MainloopSm90TmaGmmaWarpSpecializedILi4ENS5_IJNS4_1CILi4EEESB_NSA_ILi1EEEEEENS1_35KernelTmaWarpSpecializedCooperativeEEENS5_IJNSA_ILi128EEESG_NSA_ILi64EEEEEENS_6half_tENS5_IJlSC_lEEESJ_SK_NS4_8TiledMMAINS4_8MMA_AtomIJNS4_4SM904GMMA26MMA_64x128x16_F32F16F16_SSILNSO_5MajorE0ELSQ_0ELNSO_7ScaleInE1ELSR_1EEEEEENS4_6LayoutINS5_IJNSA_ILi2EEESC_SC_EEENS5_IJSC_NSA_ILi0EEESX_EEEEENS5_IJNS4_10UnderscoreES10_S10_EEEEENS4_23SM90_TMA_LOAD_MULTICASTENS4_14ComposedLayoutINS4_7SwizzleILi3ELi4ELi3EEENS4_18smem_ptr_flag_bitsILi16EEENSU_INS5_IJNSA_ILi8EEESH_EEENS5_IJSH_SC_EEEEEEEvNS4_8identityES13_S1D_vS1E_EENS_8epilogue10collective6detail29Sm90TmaWarpSpecializedAdapterINS1H_15DefaultEpilogueISJ_SK_SK_NS1G_6thread17LinearCombinationISJ_Li1EffLNS1L_9ScaleType4KindE0ELNS_15FloatRoundStyleE2ESJ_EENS1_15EpilogueDefaultEEEEEvvEEEEvNT_6ParamsE,"a",@progbits
	.sectionflags	@""
	.align	4
.nv.constant0._ZN7cutlass13device_kernelINS_4gemm6kernel13GemmUniversalIN4cute5tupleIJiiiiEEENS1_10collective13CollectiveMmaINS1_34MainloopSm90TmaGmmaWarpSpecializedILi4ENS5_IJNS4_1CILi4EEESB_NSA_ILi1EEEEEENS1_35KernelTmaWarpSpecializedCooperativeEEENS5_IJNSA_ILi128EEESG_NSA_ILi64EEEEEENS_6half_tENS5_IJlSC_lEEESJ_SK_NS4_8TiledMMAINS4_8MMA_AtomIJNS4_4SM904GMMA26MMA_64x128x16_F32F16F16_SSILNSO_5MajorE0ELSQ_0ELNSO_7ScaleInE1ELSR_1EEEEEENS4_6LayoutINS5_IJNSA_ILi2EEESC_SC_EEENS5_IJSC_NSA_ILi0EEESX_EEEEENS5_IJNS4_10UnderscoreES10_S10_EEEEENS4_23SM90_TMA_LOAD_MULTICASTENS4_14ComposedLayoutINS4_7SwizzleILi3ELi4ELi3EEENS4_18smem_ptr_flag_bitsILi16EEENSU_INS5_IJNSA_ILi8EEESH_EEENS5_IJSH_SC_EEEEEEEvNS4_8identityES13_S1D_vS1E_EENS_8epilogue10collective6detail29Sm90TmaWarpSpecializedAdapterINS1H_15DefaultEpilogueISJ_SK_SK_NS1G_6thread17LinearCombinationISJ_Li1EffLNS1L_9ScaleType4KindE0ELNS_15FloatRoundStyleE2ESJ_EENS1_15EpilogueDefaultEEEEEvvEEEEvNT_6ParamsE:
	.zero		1664


//--------------------- SYMBOLS --------------------------

	.type		.nv.reservedSmem.offset0,@object
	.size		.nv.reservedSmem.offset0,0x4
	.type		__assertfail,@function
